// auto-generated by cutlass_sweep.gemm — config: {"arch": "sm_90", "cluster_m": 1, "cluster_n": 2, "dtype": "e4m3", "stages": 4, "tile_k": 64, "tile_m": 256, "tile_n": 128}
#include "cutlass/cutlass.h"
#include "cutlass/gemm/collective/collective_builder.hpp"
#include "cutlass/gemm/device/gemm_universal_adapter.h"
#include "cutlass/gemm/kernel/gemm_universal.hpp"
#include "cutlass/epilogue/collective/collective_builder.hpp"

using ElemA = cutlass::float_e4m3_t;
using ElemB = cutlass::float_e4m3_t;
using ElemCD = cutlass::float_e4m3_t;
using Acc  = float;
using TileShape    = cute::Shape<cute::_256, cute::_128, cute::_64>;
using ClusterShape = cute::Shape<cute::_1, cute::_2, cute::_1>;

using CollectiveEpilogue = typename cutlass::epilogue::collective::CollectiveBuilder<
    cutlass::arch::Sm90, cutlass::arch::OpClassTensorOp,
    TileShape, ClusterShape,
    cutlass::epilogue::collective::EpilogueTileAuto,
    Acc, Acc,
    ElemCD, cutlass::layout::RowMajor, 128 / cutlass::sizeof_bits<ElemCD>::value,
    ElemCD, cutlass::layout::RowMajor, 128 / cutlass::sizeof_bits<ElemCD>::value,
    cutlass::epilogue::collective::EpilogueScheduleAuto
  >::CollectiveOp;

using CollectiveMainloop = typename cutlass::gemm::collective::CollectiveBuilder<
    cutlass::arch::Sm90, cutlass::arch::OpClassTensorOp,
    ElemA, cutlass::layout::RowMajor, 128 / cutlass::sizeof_bits<ElemA>::value,
    ElemB, cutlass::layout::ColumnMajor, 128 / cutlass::sizeof_bits<ElemB>::value,
    Acc,
    TileShape, ClusterShape,
    cutlass::gemm::collective::StageCount<4>,
    cutlass::gemm::collective::KernelScheduleAuto
  >::CollectiveOp;

using GemmKernel = cutlass::gemm::kernel::GemmUniversal<
    cute::Shape<int,int,int,int>,
    CollectiveMainloop,
    CollectiveEpilogue
>;
using Gemm = cutlass::gemm::device::GemmUniversalAdapter<GemmKernel>;

// Force the device kernel symbol into the cubin without needing a host main.
auto* _anchor = &cutlass::device_kernel<GemmKernel>;


// ===== COMPILED SASS (sm_90a) =====

	.target	sm_90a

	.elftype	@"ET_EXEC"


//--------------------- .note.nv.tkinfo           --------------------------
	.section	.note.nv.tkinfo,"",@"SHT_NOTE"
	.sectionflags	@"SHF_NOTE_NV_TKINFO"
	.tkinfo
        /*0018*/ 	.word	0x00000002
        /*0030*/ 	.string	""
        /*0030*/ 	.string	"ptxas"
        /*0030*/ 	.string	"Cuda compilation tools, release 13.0, V13.0.88"
        /*0030*/ 	.string	"Build cuda_13.0.r13.0/compiler.36424714_0"
        /*0030*/ 	.string	"-arch sm_90a -m 64 "



//--------------------- .note.nv.cuinfo           --------------------------
	.section	.note.nv.cuinfo,"",@"SHT_NOTE"
	.sectionflags	@"SHF_NOTE_NV_CUINFO"
        /*0018*/ 	.short	0x0002
        /*001a*/ 	.short	0x005a
        /*001c*/ 	.short	0x0082
	.zero		2


//--------------------- .nv.info                  --------------------------
	.section	.nv.info,"",@"SHT_CUDA_INFO"
	.align	4


	//----- nvinfo : EIATTR_REGCOUNT
	.align		4
        /*0000*/ 	.byte	0x04, 0x2f
        /*0002*/ 	.short	(.L_12 - .L_11)
	.align		4
.L_11:
        /*0004*/ 	.word	index@(_ZN7cutlass13device_kernelINS_4gemm6kernel13GemmUniversalIN4cute5tupleIJiiiiEEENS1_10collective13CollectiveMmaINS1_37MainloopSm90TmaGmmaWarpSpecializedFP8ILi4ENS5_IJNS4_1CILi1EEENSA_ILi2EEESB_EEENS1_35KernelTmaWarpSpecializedCooperativeEEENS5_IJNSA_ILi256EEENSA_ILi128EEENSA_ILi64EEEEEENS_12float_e4m3_tENS5_IJlSB_lEEESK_SL_NS4_8TiledMMAINS4_8MMA_AtomIJNS4_4SM904GMMA31MMA_64x128x32_F32E4M3E4M3_SS_TNILNSP_7ScaleInE1ELSR_1EEEEEENS4_6LayoutINS5_IJSC_SB_SB_EEENS5_IJSB_NSA_ILi0EEESW_EEEEENS5_IJNS4_10UnderscoreESZ_SZ_EEEEENS4_23SM90_TMA_LOAD_MULTICASTENS4_14ComposedLayoutINS4_7SwizzleILi2ELi4ELi3EEENS4_18smem_ptr_flag_bitsILi8EEENSU_INS5_IJNSA_ILi8EEESI_EEENS5_IJSI_SB_EEEEEEEvNS4_8identityENS4_13SM90_TMA_LOADES1C_vS1D_EENS_8epilogue10collective6detail29Sm90TmaWarpSpecializedAdapterINS1H_15DefaultEpilogueISK_SL_SL_NS1G_6thread17LinearCombinationISK_Li1EffLNS1L_9ScaleType4KindE0ELNS_15FloatRoundStyleE2ESK_EENS1_15EpilogueDefaultEEEEEvvEEEEvNT_6ParamsE)
        /*0008*/ 	.word	0x000000a8


	//----- nvinfo : EIATTR_FRAME_SIZE
	.align		4
.L_12:
        /*000c*/ 	.byte	0x04, 0x11
        /*000e*/ 	.short	(.L_14 - .L_13)
	.align		4
.L_13:
        /*0010*/ 	.word	index@(_ZN7cutlass13device_kernelINS_4gemm6kernel13GemmUniversalIN4cute5tupleIJiiiiEEENS1_10collective13CollectiveMmaINS1_37MainloopSm90TmaGmmaWarpSpecializedFP8ILi4ENS5_IJNS4_1CILi1EEENSA_ILi2EEESB_EEENS1_35KernelTmaWarpSpecializedCooperativeEEENS5_IJNSA_ILi256EEENSA_ILi128EEENSA_ILi64EEEEEENS_12float_e4m3_tENS5_IJlSB_lEEESK_SL_NS4_8TiledMMAINS4_8MMA_AtomIJNS4_4SM904GMMA31MMA_64x128x32_F32E4M3E4M3_SS_TNILNSP_7ScaleInE1ELSR_1EEEEEENS4_6LayoutINS5_IJSC_SB_SB_EEENS5_IJSB_NSA_ILi0EEESW_EEEEENS5_IJNS4_10UnderscoreESZ_SZ_EEEEENS4_23SM90_TMA_LOAD_MULTICASTENS4_14ComposedLayoutINS4_7SwizzleILi2ELi4ELi3EEENS4_18smem_ptr_flag_bitsILi8EEENSU_INS5_IJNSA_ILi8EEESI_EEENS5_IJSI_SB_EEEEEEEvNS4_8identityENS4_13SM90_TMA_LOADES1C_vS1D_EENS_8epilogue10collective6detail29Sm90TmaWarpSpecializedAdapterINS1H_15DefaultEpilogueISK_SL_SL_NS1G_6thread17LinearCombinationISK_Li1EffLNS1L_9ScaleType4KindE0ELNS_15FloatRoundStyleE2ESK_EENS1_15EpilogueDefaultEEEEEvvEEEEvNT_6ParamsE)
        /*0014*/ 	.word	0x00000100


	//----- nvinfo : EIATTR_MIN_STACK_SIZE
	.align		4
.L_14:
        /*0018*/ 	.byte	0x04, 0x12
        /*001a*/ 	.short	(.L_16 - .L_15)
	.align		4
.L_15:
        /*001c*/ 	.word	index@(_ZN7cutlass13device_kernelINS_4gemm6kernel13GemmUniversalIN4cute5tupleIJiiiiEEENS1_10collective13CollectiveMmaINS1_37MainloopSm90TmaGmmaWarpSpecializedFP8ILi4ENS5_IJNS4_1CILi1EEENSA_ILi2EEESB_EEENS1_35KernelTmaWarpSpecializedCooperativeEEENS5_IJNSA_ILi256EEENSA_ILi128EEENSA_ILi64EEEEEENS_12float_e4m3_tENS5_IJlSB_lEEESK_SL_NS4_8TiledMMAINS4_8MMA_AtomIJNS4_4SM904GMMA31MMA_64x128x32_F32E4M3E4M3_SS_TNILNSP_7ScaleInE1ELSR_1EEEEEENS4_6LayoutINS5_IJSC_SB_SB_EEENS5_IJSB_NSA_ILi0EEESW_EEEEENS5_IJNS4_10UnderscoreESZ_SZ_EEEEENS4_23SM90_TMA_LOAD_MULTICASTENS4_14ComposedLayoutINS4_7SwizzleILi2ELi4ELi3EEENS4_18smem_ptr_flag_bitsILi8EEENSU_INS5_IJNSA_ILi8EEESI_EEENS5_IJSI_SB_EEEEEEEvNS4_8identityENS4_13SM90_TMA_LOADES1C_vS1D_EENS_8epilogue10collective6detail29Sm90TmaWarpSpecializedAdapterINS1H_15DefaultEpilogueISK_SL_SL_NS1G_6thread17LinearCombinationISK_Li1EffLNS1L_9ScaleType4KindE0ELNS_15FloatRoundStyleE2ESK_EENS1_15EpilogueDefaultEEEEEvvEEEEvNT_6ParamsE)
        /*0020*/ 	.word	0x00000100
.L_16:


//--------------------- .nv.compat                --------------------------
	.section	.nv.compat,"",@"SHT_CUDA_COMPAT_INFO"
	.align	4
        /*0000*/ 	.byte	0x02, 0x09, 0x01, 0x00, 0x02, 0x02, 0x04, 0x00, 0x02, 0x05, 0x05, 0x00, 0x03, 0x07, 0x01, 0x01
        /*0010*/ 	.byte	0x02, 0x03, 0x01, 0x00, 0x02, 0x06, 0x01, 0x00, 0x04, 0x0b, 0x08, 0x00, 0x00, 0x00, 0x00, 0x00
        /*0020*/ 	.byte	0x00, 0x00, 0x00, 0x00


//--------------------- .nv.info._ZN7cutlass13device_kernelINS_4gemm6kernel13GemmUniversalIN4cute5tupleIJiiiiEEENS1_10collective13CollectiveMmaINS1_37MainloopSm90TmaGmmaWarpSpecializedFP8ILi4ENS5_IJNS4_1CILi1EEENSA_ILi2EEESB_EEENS1_35KernelTmaWarpSpecializedCooperativeEEENS5_IJNSA_ILi256EEENSA_ILi128EEENSA_ILi64EEEEEENS_12float_e4m3_tENS5_IJlSB_lEEESK_SL_NS4_8TiledMMAINS4_8MMA_AtomIJNS4_4SM904GMMA31MMA_64x128x32_F32E4M3E4M3_SS_TNILNSP_7ScaleInE1ELSR_1EEEEEENS4_6LayoutINS5_IJSC_SB_SB_EEENS5_IJSB_NSA_ILi0EEESW_EEEEENS5_IJNS4_10UnderscoreESZ_SZ_EEEEENS4_23SM90_TMA_LOAD_MULTICASTENS4_14ComposedLayoutINS4_7SwizzleILi2ELi4ELi3EEENS4_18smem_ptr_flag_bitsILi8EEENSU_INS5_IJNSA_ILi8EEESI_EEENS5_IJSI_SB_EEEEEEEvNS4_8identityENS4_13SM90_TMA_LOADES1C_vS1D_EENS_8epilogue10collective6detail29Sm90TmaWarpSpecializedAdapterINS1H_15DefaultEpilogueISK_SL_SL_NS1G_6thread17LinearCombinationISK_Li1EffLNS1L_9ScaleType4KindE0ELNS_15FloatRoundStyleE2ESK_EENS1_15EpilogueDefaultEEEEEvvEEEEvNT_6ParamsE --------------------------
	.section	.nv.info._ZN7cutlass13device_kernelINS_4gemm6kernel13GemmUniversalIN4cute5tupleIJiiiiEEENS1_10collective13CollectiveMmaINS1_37MainloopSm90TmaGmmaWarpSpecializedFP8ILi4ENS5_IJNS4_1CILi1EEENSA_ILi2EEESB_EEENS1_35KernelTmaWarpSpecializedCooperativeEEENS5_IJNSA_ILi256EEENSA_ILi128EEENSA_ILi64EEEEEENS_12float_e4m3_tENS5_IJlSB_lEEESK_SL_NS4_8TiledMMAINS4_8MMA_AtomIJNS4_4SM904GMMA31MMA_64x128x32_F32E4M3E4M3_SS_TNILNSP_7ScaleInE1ELSR_1EEEEEENS4_6LayoutINS5_IJSC_SB_SB_EEENS5_IJSB_NSA_ILi0EEESW_EEEEENS5_IJNS4_10UnderscoreESZ_SZ_EEEEENS4_23SM90_TMA_LOAD_MULTICASTENS4_14ComposedLayoutINS4_7SwizzleILi2ELi4ELi3EEENS4_18smem_ptr_flag_bitsILi8EEENSU_INS5_IJNSA_ILi8EEESI_EEENS5_IJSI_SB_EEEEEEEvNS4_8identityENS4_13SM90_TMA_LOADES1C_vS1D_EENS_8epilogue10collective6detail29Sm90TmaWarpSpecializedAdapterINS1H_15DefaultEpilogueISK_SL_SL_NS1G_6thread17LinearCombinationISK_Li1EffLNS1L_9ScaleType4KindE0ELNS_15FloatRoundStyleE2ESK_EENS1_15EpilogueDefaultEEEEEvvEEEEvNT_6ParamsE,"",@"SHT_CUDA_INFO"
	.sectionflags	@""
	.align	4


	//----- nvinfo : EIATTR_CUDA_API_VERSION
	.align		4
        /*0000*/ 	.byte	0x04, 0x37
        /*0002*/ 	.short	(.L_18 - .L_17)
.L_17:
        /*0004*/ 	.word	0x00000082


	//----- nvinfo : EIATTR_KPARAM_INFO
	.align		4
.L_18:
        /*0008*/ 	.byte	0x04, 0x17
        /*000a*/ 	.short	(.L_20 - .L_19)
.L_19:
        /*000c*/ 	.word	0x00000000
        /*0010*/ 	.short	0x0000
        /*0012*/ 	.short	0x0070
        /*0014*/ 	.byte	0x00, 0xf0, 0x01, 0x10


	//----- nvinfo : EIATTR_SPARSE_MMA_MASK
	.align		4
.L_20:
        /*0018*/ 	.byte	0x03, 0x50
        /*001a*/ 	.short	0x0000


	//----- nvinfo : EIATTR_MAXREG_COUNT
	.align		4
        /*001c*/ 	.byte	0x03, 0x1b
        /*001e*/ 	.short	0x00a8


	//----- nvinfo : EIATTR_NUM_BARRIERS
	.align		4
        /*0020*/ 	.byte	0x02, 0x4c
        /*0022*/ 	.byte	0x01
	.zero		1


	//----- nvinfo : EIATTR_ANNOTATIONS
	.align		4
        /*0024*/ 	.byte	0x04, 0x55
        /*0026*/ 	.short	(.L_22 - .L_21)


	//   ....[0]....
.L_21:
        /*0028*/ 	.word	0x00000001
        /*002c*/ 	.byte	0x70, 0x06, 0x00, 0x00, 0x01, 0x00, 0x00, 0x00, 0xa0, 0x08, 0x00, 0x00, 0x01, 0x00, 0x00, 0x00
        /* <DEDUP_REMOVED lines=195> */
        /*0c6c*/ 	.byte	0x70, 0x04, 0x01, 0x00, 0x01, 0x00, 0x00, 0x00, 0xc0, 0x04, 0x01, 0x00


	//----- nvinfo : EIATTR_MERCURY_ISA_VERSION
	.align		4
.L_22:
        /*0c78*/ 	.byte	0x03, 0x5f
        /*0c7a*/ 	.short	0x0101


	//----- nvinfo : EIATTR_INT_WARP_WIDE_INSTR_OFFSETS
	.align		4
        /*0c7c*/ 	.byte	0x04, 0x31
        /*0c7e*/ 	.short	(.L_24 - .L_23)


	//   ....[0]....
.L_23:
        /*0c80*/ 	.word	0x00000530


	//   ....[1]....
        /*0c84*/ 	.word	0x00000550


	//   ....[2]....
        /*0c88*/ 	.word	0x000006a0


	//   ....[3]....
        /*0c8c*/ 	.word	0x00005260


	//----- nvinfo : EIATTR_COOP_GROUP_MASK_REGIDS
	.align		4
.L_24:
        /*0c90*/ 	.byte	0x04, 0x29
        /*0c92*/ 	.short	(.L_26 - .L_25)


	//   ....[0]....
.L_25:
        /*0c94*/ 	.word	0xffffffff


	//   ....[1]....
        /*0c98*/ 	.word	0xffffffff


	//   ....[2]....
        /*0c9c*/ 	.word	0xffffffff


	//   ....[3]....
        /*0ca0*/ 	.word	0xffffffff


	//   ....[4]....
        /*0ca4*/ 	.word	0xffffffff


	//   ....[5]....
        /*0ca8*/ 	.word	0xffffffff


	//----- nvinfo : EIATTR_COOP_GROUP_INSTR_OFFSETS
	.align		4
.L_26:
        /*0cac*/ 	.byte	0x04, 0x28
        /*0cae*/ 	.short	(.L_28 - .L_27)


	//   ....[0]....
.L_27:
        /*0cb0*/ 	.word	0x00000070


	//   ....[1]....
        /*0cb4*/ 	.word	0x00000080


	//   ....[2]....
        /*0cb8*/ 	.word	0x000001a0


	//   ....[3]....
        /*0cbc*/ 	.word	0x000003c0


	//   ....[4]....
        /*0cc0*/ 	.word	0x000007b0


	//   ....[5]....
        /*0cc4*/ 	.word	0x00001530


	//----- nvinfo : EIATTR_REG_RECONFIG
	.align		4
.L_28:
        /*0cc8*/ 	.byte	0x01, 0x54
	.zero		2


	//----- nvinfo : EIATTR_MBARRIER_INSTR_OFFSETS
	.align		4
        /*0ccc*/ 	.byte	0x04, 0x39
        /*0cce*/ 	.short	(.L_30 - .L_29)


	//   ....[0]....
.L_29:
        /*0cd0*/ 	.word	0x00000320
        /*0cd4*/ 	.word	0x000000ff
        /*0cd8*/ 	.word	0x00000000
        /*0cdc*/ 	.short	0x0100
        /*0cde*/ 	.byte	0x09
	.zero		1


	//   ....[1]....
        /*0ce0*/ 	.word	0x00000330
        /*0ce4*/ 	.word	0x000000ff
        /*0ce8*/ 	.word	0x00000020
        /*0cec*/ 	.short	0x0100
        /*0cee*/ 	.byte	0x09
	.zero		1


	//   ....[2]....
        /*0cf0*/ 	.word	0x00000340
        /*0cf4*/ 	.word	0x000000ff
        /*0cf8*/ 	.word	0x00000008
        /*0cfc*/ 	.short	0x0100
        /*0cfe*/ 	.byte	0x09
	.zero		1


	//   ....[3]....
        /*0d00*/ 	.word	0x00000350
        /*0d04*/ 	.word	0x000000ff
        /*0d08*/ 	.word	0x00000028
        /*0d0c*/ 	.short	0x0100
        /*0d0e*/ 	.byte	0x09
	.zero		1


	//   ....[4]....
        /*0d10*/ 	.word	0x00000360
        /*0d14*/ 	.word	0x000000ff
        /*0d18*/ 	.word	0x00000010
        /*0d1c*/ 	.short	0x0100
        /*0d1e*/ 	.byte	0x09
	.zero		1


	//   ....[5]....
        /*0d20*/ 	.word	0x00000370
        /*0d24*/ 	.word	0x000000ff
        /*0d28*/ 	.word	0x00000030
        /*0d2c*/ 	.short	0x0100
        /*0d2e*/ 	.byte	0x09
	.zero		1


	//   ....[6]....
        /*0d30*/ 	.word	0x00000380
        /*0d34*/ 	.word	0x000000ff
        /*0d38*/ 	.word	0x00000018
        /*0d3c*/ 	.short	0x0100
        /*0d3e*/ 	.byte	0x09
	.zero		1


	//   ....[7]....
        /*0d40*/ 	.word	0x00000390
        /*0d44*/ 	.word	0x000000ff
        /*0d48*/ 	.word	0x00000038
        /*0d4c*/ 	.short	0x0100
        /*0d4e*/ 	.byte	0x09
	.zero		1


	//   ....[8]....
        /*0d50*/ 	.word	0x00000730
        /*0d54*/ 	.word	0x000000ff
        /*0d58*/ 	.word	0x00000050
        /*0d5c*/ 	.short	0x0100
        /*0d5e*/ 	.byte	0x06
	.zero		1


	//   ....[9]....
        /*0d60*/ 	.word	0x00000760
        /*0d64*/ 	.word	0x000000ff
        /*0d68*/ 	.word	0x00000058
        /*0d6c*/ 	.short	0x0100
        /*0d6e*/ 	.byte	0x06
	.zero		1


	//   ....[10]....
        /*0d70*/ 	.word	0x00001d40
        /*0d74*/ 	.word	0x000000ff
        /*0d78*/ 	.word	0x00000000
        /*0d7c*/ 	.short	0x010a
        /*0d7e*/ 	.byte	0x06
	.zero		1


	//   ....[11]....
        /*0d80*/ 	.word	0x00001d80
        /*0d84*/ 	.word	0x000000ff
        /*0d88*/ 	.word	0x00000000
        /*0d8c*/ 	.short	0x010a
        /*0d8e*/ 	.byte	0x06
	.zero		1


	//   ....[12]....
        /*0d90*/ 	.word	0x00003010
        /*0d94*/ 	.word	0x000000ff
        /*0d98*/ 	.word	0x00000000
        /*0d9c*/ 	.short	0x010a
        /*0d9e*/ 	.byte	0x10
	.zero		1


	//   ....[13]....
        /*0da0*/ 	.word	0x00003050
        /*0da4*/ 	.word	0x000000ff
        /*0da8*/ 	.word	0x00000000
        /*0dac*/ 	.short	0x010a
        /*0dae*/ 	.byte	0x10
	.zero		1


	//   ....[14]....
        /*0db0*/ 	.word	0x00004130
        /*0db4*/ 	.word	0x000000e5
        /*0db8*/ 	.word	0x00000000
        /*0dbc*/ 	.short	0x0101
        /*0dbe*/ 	.byte	0x3f
	.zero		1


	//   ....[15]....
        /*0dc0*/ 	.word	0x00005320
        /*0dc4*/ 	.word	0x00000018
        /*0dc8*/ 	.word	0x00000000
        /*0dcc*/ 	.short	0x0101
        /*0dce*/ 	.byte	0x3f
	.zero		1


	//   ....[16]....
        /*0dd0*/ 	.word	0x0000f6b0
        /*0dd4*/ 	.word	0x00000005
        /*0dd8*/ 	.word	0x00000020
        /*0ddc*/ 	.short	0x010a
        /*0dde*/ 	.byte	0x3f
	.zero		1


	//   ....[17]....
        /*0de0*/ 	.word	0x0000fb00
        /*0de4*/ 	.word	0x00000003
        /*0de8*/ 	.word	0x00000058
        /*0dec*/ 	.short	0x0101
        /*0dee*/ 	.byte	0x3f
	.zero		1


	//   ....[18]....
        /*0df0*/ 	.word	0x00010210
        /*0df4*/ 	.word	0x00000005
        /*0df8*/ 	.word	0x00000000
        /*0dfc*/ 	.short	0x010a
        /*0dfe*/ 	.byte	0x3f
	.zero		1


	//   ....[19]....
        /*0e00*/ 	.word	0x00010290
        /*0e04*/ 	.word	0x00000007
        /*0e08*/ 	.word	0x00000000
        /*0e0c*/ 	.short	0x010a
        /*0e0e*/ 	.byte	0x3f
	.zero		1


	//   ....[20]....
        /*0e10*/ 	.word	0x00010320
        /*0e14*/ 	.word	0x00000006
        /*0e18*/ 	.word	0x00000000
        /*0e1c*/ 	.short	0x010a
        /*0e1e*/ 	.byte	0x3f
	.zero		1


	//   ....[21]....
        /*0e20*/ 	.word	0x000103b0
        /*0e24*/ 	.word	0x00000003
        /*0e28*/ 	.word	0x00000000
        /*0e2c*/ 	.short	0x010a
        /*0e2e*/ 	.byte	0x3f
	.zero		1


	//   ....[22]....
        /*0e30*/ 	.word	0x00010420
        /*0e34*/ 	.word	0x00000003
        /*0e38*/ 	.word	0x00000000
        /*0e3c*/ 	.short	0x010a
        /*0e3e*/ 	.byte	0x3f
	.zero		1


	//   ....[23]....
        /*0e40*/ 	.word	0x00010490
        /*0e44*/ 	.word	0x00000000
        /*0e48*/ 	.word	0x00000000
        /*0e4c*/ 	.short	0x010a
        /*0e4e*/ 	.byte	0x3f
	.zero		1


	//   ....[24]....
        /*0e50*/ 	.word	0x00010570
        /*0e54*/ 	.word	0x00000005
        /*0e58*/ 	.word	0x00000020
        /*0e5c*/ 	.short	0x010a
        /*0e5e*/ 	.byte	0x3f
	.zero		1


	//   ....[25]....
        /*0e60*/ 	.word	0x00010640
        /*0e64*/ 	.word	0x00000005
        /*0e68*/ 	.word	0x00000000
        /*0e6c*/ 	.short	0x010a
        /*0e6e*/ 	.byte	0x3f
	.zero		1


	//   ....[26]....
        /*0e70*/ 	.word	0x00010690
        /*0e74*/ 	.word	0x00000007
        /*0e78*/ 	.word	0x00000000
        /*0e7c*/ 	.short	0x010a
        /*0e7e*/ 	.byte	0x3f
	.zero		1


	//   ....[27]....
        /*0e80*/ 	.word	0x000106e0
        /*0e84*/ 	.word	0x00000006
        /*0e88*/ 	.word	0x00000000
        /*0e8c*/ 	.short	0x010a
        /*0e8e*/ 	.byte	0x3f
	.zero		1


	//----- nvinfo : EIATTR_NUM_MBARRIERS
	.align		4
.L_30:
        /*0e90*/ 	.byte	0x03, 0x38
        /*0e92*/ 	.short	0x000a


	//----- nvinfo : EIATTR_EXIT_INSTR_OFFSETS
	.align		4
        /*0e94*/ 	.byte	0x04, 0x1c
        /*0e96*/ 	.short	(.L_32 - .L_31)


	//   ....[0]....
.L_31:
        /*0e98*/ 	.word	0x00000940


	//   ....[1]....
        /*0e9c*/ 	.word	0x000011d0


	//   ....[2]....
        /*0ea0*/ 	.word	0x0000eda0


	//   ....[3]....
        /*0ea4*/ 	.word	0x0000f330


	//   ....[4]....
        /*0ea8*/ 	.word	0x00010400


	//----- nvinfo : EIATTR_MAX_THREADS
	.align		4
.L_32:
        /*0eac*/ 	.byte	0x04, 0x05
        /*0eae*/ 	.short	(.L_34 - .L_33)
.L_33:
        /*0eb0*/ 	.word	0x00000180
        /*0eb4*/ 	.word	0x00000001
        /*0eb8*/ 	.word	0x00000001


	//----- nvinfo : EIATTR_CRS_STACK_SIZE
	.align		4
.L_34:
        /*0ebc*/ 	.byte	0x04, 0x1e
        /*0ebe*/ 	.short	(.L_36 - .L_35)
.L_35:
        /*0ec0*/ 	.word	0x00000000


	//----- nvinfo : EIATTR_CBANK_PARAM_SIZE
	.align		4
.L_36:
        /*0ec4*/ 	.byte	0x03, 0x19
        /*0ec6*/ 	.short	0x0470


	//----- nvinfo : EIATTR_PARAM_CBANK
	.align		4
        /*0ec8*/ 	.byte	0x04, 0x0a
        /*0eca*/ 	.short	(.L_38 - .L_37)
	.align		4
.L_37:
        /*0ecc*/ 	.word	index@(.nv.constant0._ZN7cutlass13device_kernelINS_4gemm6kernel13GemmUniversalIN4cute5tupleIJiiiiEEENS1_10collective13CollectiveMmaINS1_37MainloopSm90TmaGmmaWarpSpecializedFP8ILi4ENS5_IJNS4_1CILi1EEENSA_ILi2EEESB_EEENS1_35KernelTmaWarpSpecializedCooperativeEEENS5_IJNSA_ILi256EEENSA_ILi128EEENSA_ILi64EEEEEENS_12float_e4m3_tENS5_IJlSB_lEEESK_SL_NS4_8TiledMMAINS4_8MMA_AtomIJNS4_4SM904GMMA31MMA_64x128x32_F32E4M3E4M3_SS_TNILNSP_7ScaleInE1ELSR_1EEEEEENS4_6LayoutINS5_IJSC_SB_SB_EEENS5_IJSB_NSA_ILi0EEESW_EEEEENS5_IJNS4_10UnderscoreESZ_SZ_EEEEENS4_23SM90_TMA_LOAD_MULTICASTENS4_14ComposedLayoutINS4_7SwizzleILi2ELi4ELi3EEENS4_18smem_ptr_flag_bitsILi8EEENSU_INS5_IJNSA_ILi8EEESI_EEENS5_IJSI_SB_EEEEEEEvNS4_8identityENS4_13SM90_TMA_LOADES1C_vS1D_EENS_8epilogue10collective6detail29Sm90TmaWarpSpecializedAdapterINS1H_15DefaultEpilogueISK_SL_SL_NS1G_6thread17LinearCombinationISK_Li1EffLNS1L_9ScaleType4KindE0ELNS_15FloatRoundStyleE2ESK_EENS1_15EpilogueDefaultEEEEEvvEEEEvNT_6ParamsE)
        /*0ed0*/ 	.short	0x0210
        /*0ed2*/ 	.short	0x0470


	//----- nvinfo : EIATTR_SW_WAR
	.align		4
.L_38:
        /*0ed4*/ 	.byte	0x04, 0x36
        /*0ed6*/ 	.short	(.L_40 - .L_39)
.L_39:
        /*0ed8*/ 	.word	0x00000008
.L_40:


//--------------------- .nv.callgraph             --------------------------
	.section	.nv.callgraph,"",@"SHT_CUDA_CALLGRAPH"
	.align	4
	.sectionentsize	8
	.align		4
        /*0000*/ 	.word	0x00000000
	.align		4
        /*0004*/ 	.word	0xffffffff
	.align		4
        /*0008*/ 	.word	0x00000000
	.align		4
        /*000c*/ 	.word	0xfffffffe
	.align		4
        /*0010*/ 	.word	0x00000000
	.align		4
        /*0014*/ 	.word	0xfffffffd
	.align		4
        /*0018*/ 	.word	0x00000000
	.align		4
        /*001c*/ 	.word	0xfffffffc


//--------------------- .nv.constant4             --------------------------
	.section	.nv.constant4,"a",@progbits
	.align	8
	.align		8
.nv.constant4:
        /*0000*/ 	.dword	_ZN39_INTERNAL_48bd0d6e_4_k_cu_d2c3c302_45754cuda3std3__45__cpo5beginE
	.align		8
        /*0008*/ 	.dword	_ZN39_INTERNAL_48bd0d6e_4_k_cu_d2c3c302_45754cuda3std3__45__cpo3endE
	.align		8
        /*0010*/ 	.dword	_ZN39_INTERNAL_48bd0d6e_4_k_cu_d2c3c302_45754cuda3std3__45__cpo6cbeginE
	.align		8
        /*0018*/ 	.dword	_ZN39_INTERNAL_48bd0d6e_4_k_cu_d2c3c302_45754cuda3std3__45__cpo4cendE
	.align		8
        /*0020*/ 	.dword	_ZN39_INTERNAL_48bd0d6e_4_k_cu_d2c3c302_45754cuda3std3__441_GLOBAL__N__48bd0d6e_4_k_cu_d2c3c302_45756ignoreE
	.align		8
        /*0028*/ 	.dword	_ZN39_INTERNAL_48bd0d6e_4_k_cu_d2c3c302_45754cuda3std3__419piecewise_constructE
	.align		8
        /*0030*/ 	.dword	_ZN39_INTERNAL_48bd0d6e_4_k_cu_d2c3c302_45754cuda3std3__48in_placeE
	.align		8
        /*0038*/ 	.dword	_ZN39_INTERNAL_48bd0d6e_4_k_cu_d2c3c302_45754cuda3std6ranges3__45__cpo4swapE
	.align		8
        /*0040*/ 	.dword	_ZN39_INTERNAL_48bd0d6e_4_k_cu_d2c3c302_45754cuda3std6ranges3__45__cpo9iter_moveE
	.align		8
        /*0048*/ 	.dword	_ZN39_INTERNAL_48bd0d6e_4_k_cu_d2c3c302_45754cute7productE
	.align		8
        /*0050*/ 	.dword	_ZN39_INTERNAL_48bd0d6e_4_k_cu_d2c3c302_45754cute1_E


//--------------------- .text._ZN7cutlass13device_kernelINS_4gemm6kernel13GemmUniversalIN4cute5tupleIJiiiiEEENS1_10collective13CollectiveMmaINS1_37MainloopSm90TmaGmmaWarpSpecializedFP8ILi4ENS5_IJNS4_1CILi1EEENSA_ILi2EEESB_EEENS1_35KernelTmaWarpSpecializedCooperativeEEENS5_IJNSA_ILi256EEENSA_ILi128EEENSA_ILi64EEEEEENS_12float_e4m3_tENS5_IJlSB_lEEESK_SL_NS4_8TiledMMAINS4_8MMA_AtomIJNS4_4SM904GMMA31MMA_64x128x32_F32E4M3E4M3_SS_TNILNSP_7ScaleInE1ELSR_1EEEEEENS4_6LayoutINS5_IJSC_SB_SB_EEENS5_IJSB_NSA_ILi0EEESW_EEEEENS5_IJNS4_10UnderscoreESZ_SZ_EEEEENS4_23SM90_TMA_LOAD_MULTICASTENS4_14ComposedLayoutINS4_7SwizzleILi2ELi4ELi3EEENS4_18smem_ptr_flag_bitsILi8EEENSU_INS5_IJNSA_ILi8EEESI_EEENS5_IJSI_SB_EEEEEEEvNS4_8identityENS4_13SM90_TMA_LOADES1C_vS1D_EENS_8epilogue10collective6detail29Sm90TmaWarpSpecializedAdapterINS1H_15DefaultEpilogueISK_SL_SL_NS1G_6thread17LinearCombinationISK_Li1EffLNS1L_9ScaleType4KindE0ELNS_15FloatRoundStyleE2ESK_EENS1_15EpilogueDefaultEEEEEvvEEEEvNT_6ParamsE --------------------------
	.section	.text._ZN7cutlass13device_kernelINS_4gemm6kernel13GemmUniversalIN4cute5tupleIJiiiiEEENS1_10collective13CollectiveMmaINS1_37MainloopSm90TmaGmmaWarpSpecializedFP8ILi4ENS5_IJNS4_1CILi1EEENSA_ILi2EEESB_EEENS1_35KernelTmaWarpSpecializedCooperativeEEENS5_IJNSA_ILi256EEENSA_ILi128EEENSA_ILi64EEEEEENS_12float_e4m3_tENS5_IJlSB_lEEESK_SL_NS4_8TiledMMAINS4_8MMA_AtomIJNS4_4SM904GMMA31MMA_64x128x32_F32E4M3E4M3_SS_TNILNSP_7ScaleInE1ELSR_1EEEEEENS4_6LayoutINS5_IJSC_SB_SB_EEENS5_IJSB_NSA_ILi0EEESW_EEEEENS5_IJNS4_10UnderscoreESZ_SZ_EEEEENS4_23SM90_TMA_LOAD_MULTICASTENS4_14ComposedLayoutINS4_7SwizzleILi2ELi4ELi3EEENS4_18smem_ptr_flag_bitsILi8EEENSU_INS5_IJNSA_ILi8EEESI_EEENS5_IJSI_SB_EEEEEEEvNS4_8identityENS4_13SM90_TMA_LOADES1C_vS1D_EENS_8epilogue10collective6detail29Sm90TmaWarpSpecializedAdapterINS1H_15DefaultEpilogueISK_SL_SL_NS1G_6thread17LinearCombinationISK_Li1EffLNS1L_9ScaleType4KindE0ELNS_15FloatRoundStyleE2ESK_EENS1_15EpilogueDefaultEEEEEvvEEEEvNT_6ParamsE,"ax",@progbits
	.align	128
.text._ZN7cutlass13device_kernelINS_4gemm6kernel13GemmUniversalIN4cute5tupleIJiiiiEEENS1_10collective13CollectiveMmaINS1_37MainloopSm90TmaGmmaWarpSpecializedFP8ILi4ENS5_IJNS4_1CILi1EEENSA_ILi2EEESB_EEENS1_35KernelTmaWarpSpecializedCooperativeEEENS5_IJNSA_ILi256EEENSA_ILi128EEENSA_ILi64EEEEEENS_12float_e4m3_tENS5_IJlSB_lEEESK_SL_NS4_8TiledMMAINS4_8MMA_AtomIJNS4_4SM904GMMA31MMA_64x128x32_F32E4M3E4M3_SS_TNILNSP_7ScaleInE1ELSR_1EEEEEENS4_6LayoutINS5_IJSC_SB_SB_EEENS5_IJSB_NSA_ILi0EEESW_EEEEENS5_IJNS4_10UnderscoreESZ_SZ_EEEEENS4_23SM90_TMA_LOAD_MULTICASTENS4_14ComposedLayoutINS4_7SwizzleILi2ELi4ELi3EEENS4_18smem_ptr_flag_bitsILi8EEENSU_INS5_IJNSA_ILi8EEESI_EEENS5_IJSI_SB_EEEEEEEvNS4_8identityENS4_13SM90_TMA_LOADES1C_vS1D_EENS_8epilogue10collective6detail29Sm90TmaWarpSpecializedAdapterINS1H_15DefaultEpilogueISK_SL_SL_NS1G_6thread17LinearCombinationISK_Li1EffLNS1L_9ScaleType4KindE0ELNS_15FloatRoundStyleE2ESK_EENS1_15EpilogueDefaultEEEEEvvEEEEvNT_6ParamsE:
        .type           _ZN7cutlass13device_kernelINS_4gemm6kernel13GemmUniversalIN4cute5tupleIJiiiiEEENS1_10collective13CollectiveMmaINS1_37MainloopSm90TmaGmmaWarpSpecializedFP8ILi4ENS5_IJNS4_1CILi1EEENSA_ILi2EEESB_EEENS1_35KernelTmaWarpSpecializedCooperativeEEENS5_IJNSA_ILi256EEENSA_ILi128EEENSA_ILi64EEEEEENS_12float_e4m3_tENS5_IJlSB_lEEESK_SL_NS4_8TiledMMAINS4_8MMA_AtomIJNS4_4SM904GMMA31MMA_64x128x32_F32E4M3E4M3_SS_TNILNSP_7ScaleInE1ELSR_1EEEEEENS4_6LayoutINS5_IJSC_SB_SB_EEENS5_IJSB_NSA_ILi0EEESW_EEEEENS5_IJNS4_10UnderscoreESZ_SZ_EEEEENS4_23SM90_TMA_LOAD_MULTICASTENS4_14ComposedLayoutINS4_7SwizzleILi2ELi4ELi3EEENS4_18smem_ptr_flag_bitsILi8EEENSU_INS5_IJNSA_ILi8EEESI_EEENS5_IJSI_SB_EEEEEEEvNS4_8identityENS4_13SM90_TMA_LOADES1C_vS1D_EENS_8epilogue10collective6detail29Sm90TmaWarpSpecializedAdapterINS1H_15DefaultEpilogueISK_SL_SL_NS1G_6thread17LinearCombinationISK_Li1EffLNS1L_9ScaleType4KindE0ELNS_15FloatRoundStyleE2ESK_EENS1_15EpilogueDefaultEEEEEvvEEEEvNT_6ParamsE,@function
        .size           _ZN7cutlass13device_kernelINS_4gemm6kernel13GemmUniversalIN4cute5tupleIJiiiiEEENS1_10collective13CollectiveMmaINS1_37MainloopSm90TmaGmmaWarpSpecializedFP8ILi4ENS5_IJNS4_1CILi1EEENSA_ILi2EEESB_EEENS1_35KernelTmaWarpSpecializedCooperativeEEENS5_IJNSA_ILi256EEENSA_ILi128EEENSA_ILi64EEEEEENS_12float_e4m3_tENS5_IJlSB_lEEESK_SL_NS4_8TiledMMAINS4_8MMA_AtomIJNS4_4SM904GMMA31MMA_64x128x32_F32E4M3E4M3_SS_TNILNSP_7ScaleInE1ELSR_1EEEEEENS4_6LayoutINS5_IJSC_SB_SB_EEENS5_IJSB_NSA_ILi0EEESW_EEEEENS5_IJNS4_10UnderscoreESZ_SZ_EEEEENS4_23SM90_TMA_LOAD_MULTICASTENS4_14ComposedLayoutINS4_7SwizzleILi2ELi4ELi3EEENS4_18smem_ptr_flag_bitsILi8EEENSU_INS5_IJNSA_ILi8EEESI_EEENS5_IJSI_SB_EEEEEEEvNS4_8identityENS4_13SM90_TMA_LOADES1C_vS1D_EENS_8epilogue10collective6detail29Sm90TmaWarpSpecializedAdapterINS1H_15DefaultEpilogueISK_SL_SL_NS1G_6thread17LinearCombinationISK_Li1EffLNS1L_9ScaleType4KindE0ELNS_15FloatRoundStyleE2ESK_EENS1_15EpilogueDefaultEEEEEvvEEEEvNT_6ParamsE,(.L_x_332 - _ZN7cutlass13device_kernelINS_4gemm6kernel13GemmUniversalIN4cute5tupleIJiiiiEEENS1_10collective13CollectiveMmaINS1_37MainloopSm90TmaGmmaWarpSpecializedFP8ILi4ENS5_IJNS4_1CILi1EEENSA_ILi2EEESB_EEENS1_35KernelTmaWarpSpecializedCooperativeEEENS5_IJNSA_ILi256EEENSA_ILi128EEENSA_ILi64EEEEEENS_12float_e4m3_tENS5_IJlSB_lEEESK_SL_NS4_8TiledMMAINS4_8MMA_AtomIJNS4_4SM904GMMA31MMA_64x128x32_F32E4M3E4M3_SS_TNILNSP_7ScaleInE1ELSR_1EEEEEENS4_6LayoutINS5_IJSC_SB_SB_EEENS5_IJSB_NSA_ILi0EEESW_EEEEENS5_IJNS4_10UnderscoreESZ_SZ_EEEEENS4_23SM90_TMA_LOAD_MULTICASTENS4_14ComposedLayoutINS4_7SwizzleILi2ELi4ELi3EEENS4_18smem_ptr_flag_bitsILi8EEENSU_INS5_IJNSA_ILi8EEESI_EEENS5_IJSI_SB_EEEEEEEvNS4_8identityENS4_13SM90_TMA_LOADES1C_vS1D_EENS_8epilogue10collective6detail29Sm90TmaWarpSpecializedAdapterINS1H_15DefaultEpilogueISK_SL_SL_NS1G_6thread17LinearCombinationISK_Li1EffLNS1L_9ScaleType4KindE0ELNS_15FloatRoundStyleE2ESK_EENS1_15EpilogueDefaultEEEEEvvEEEEvNT_6ParamsE)
        .other          _ZN7cutlass13device_kernelINS_4gemm6kernel13GemmUniversalIN4cute5tupleIJiiiiEEENS1_10collective13CollectiveMmaINS1_37MainloopSm90TmaGmmaWarpSpecializedFP8ILi4ENS5_IJNS4_1CILi1EEENSA_ILi2EEESB_EEENS1_35KernelTmaWarpSpecializedCooperativeEEENS5_IJNSA_ILi256EEENSA_ILi128EEENSA_ILi64EEEEEENS_12float_e4m3_tENS5_IJlSB_lEEESK_SL_NS4_8TiledMMAINS4_8MMA_AtomIJNS4_4SM904GMMA31MMA_64x128x32_F32E4M3E4M3_SS_TNILNSP_7ScaleInE1ELSR_1EEEEEENS4_6LayoutINS5_IJSC_SB_SB_EEENS5_IJSB_NSA_ILi0EEESW_EEEEENS5_IJNS4_10UnderscoreESZ_SZ_EEEEENS4_23SM90_TMA_LOAD_MULTICASTENS4_14ComposedLayoutINS4_7SwizzleILi2ELi4ELi3EEENS4_18smem_ptr_flag_bitsILi8EEENSU_INS5_IJNSA_ILi8EEESI_EEENS5_IJSI_SB_EEEEEEEvNS4_8identityENS4_13SM90_TMA_LOADES1C_vS1D_EENS_8epilogue10collective6detail29Sm90TmaWarpSpecializedAdapterINS1H_15DefaultEpilogueISK_SL_SL_NS1G_6thread17LinearCombinationISK_Li1EffLNS1L_9ScaleType4KindE0ELNS_15FloatRoundStyleE2ESK_EENS1_15EpilogueDefaultEEEEEvvEEEEvNT_6ParamsE,@"STO_CUDA_ENTRY STV_DEFAULT"
_ZN7cutlass13device_kernelINS_4gemm6kernel13GemmUniversalIN4cute5tupleIJiiiiEEENS1_10collective13CollectiveMmaINS1_37MainloopSm90TmaGmmaWarpSpecializedFP8ILi4ENS5_IJNS4_1CILi1EEENSA_ILi2EEESB_EEENS1_35KernelTmaWarpSpecializedCooperativeEEENS5_IJNSA_ILi256EEENSA_ILi128EEENSA_ILi64EEEEEENS_12float_e4m3_tENS5_IJlSB_lEEESK_SL_NS4_8TiledMMAINS4_8MMA_AtomIJNS4_4SM904GMMA31MMA_64x128x32_F32E4M3E4M3_SS_TNILNSP_7ScaleInE1ELSR_1EEEEEENS4_6LayoutINS5_IJSC_SB_SB_EEENS5_IJSB_NSA_ILi0EEESW_EEEEENS5_IJNS4_10UnderscoreESZ_SZ_EEEEENS4_23SM90_TMA_LOAD_MULTICASTENS4_14ComposedLayoutINS4_7SwizzleILi2ELi4ELi3EEENS4_18smem_ptr_flag_bitsILi8EEENSU_INS5_IJNSA_ILi8EEESI_EEENS5_IJSI_SB_EEEEEEEvNS4_8identityENS4_13SM90_TMA_LOADES1C_vS1D_EENS_8epilogue10collective6detail29Sm90TmaWarpSpecializedAdapterINS1H_15DefaultEpilogueISK_SL_SL_NS1G_6thread17LinearCombinationISK_Li1EffLNS1L_9ScaleType4KindE0ELNS_15FloatRoundStyleE2ESK_EENS1_15EpilogueDefaultEEEEEvvEEEEvNT_6ParamsE:
[----:B------:R-:W0:Y:S02]  /*0000*/  LDC R1, c[0x0][0x28] ;  /* 0x00000a00ff017b82 */ /* 0x000e240000000800 */
[----:B0-----:R-:W-:Y:S01]  /*0010*/  VIADD R1, R1, 0xffffff00 ;  /* 0xffffff0001017836 */ /* 0x001fe20000000000 */
[----:B------:R-:W0:Y:S01]  /*0020*/  S2R R5, SR_TID.X ;  /* 0x0000000000057919 */ /* 0x000e220000002100 */
[----:B------:R-:W-:Y:S01]  /*0030*/  ELECT P0, URZ, PT ;  /* 0x00000000003f782f */ /* 0x000fe20003800000 */
[----:B------:R-:W-:Y:S01]  /*0040*/  BSSY B0, `(.L_x_0) ;  /* 0x0000015000007945 */ /* 0x000fe20003800000 */
[--C-:B0-----:R-:W-:Y:S02]  /*0050*/  SHF.R.U32.HI R0, RZ, 0x5, R5.reuse ;  /* 0x00000005ff007819 */ /* 0x101fe40000011605 */
[----:B------:R-:W-:-:S03]  /*0060*/  SHF.R.U32.HI R2, RZ, 0x7, R5 ;  /* 0x00000007ff027819 */ /* 0x000fc60000011605 */
[----:B------:R-:W0:Y:S04]  /*0070*/  SHFL.IDX PT, R3, R0, RZ, 0x1f ;  /* 0x00001fff00037589 */ /* 0x000e2800000e0000 */
[----:B------:R-:W1:Y:S01]  /*0080*/  SHFL.IDX PT, R2, R2, RZ, 0x1f ;  /* 0x00001fff02027589 */ /* 0x000e6200000e0000 */
[----:B0-----:R-:W-:Y:S02]  /*0090*/  R2UR UR4, R3 ;  /* 0x00000000030472ca */ /* 0x001fe400000e0000 */
[----:B-1----:R-:W-:-:S11]  /*00a0*/  R2UR UR6, R2 ;  /* 0x00000000020672ca */ /* 0x002fd600000e0000 */
[----:B------:R-:W-:Y:S02]  /*00b0*/  USHF.R.S32.HI UR5, URZ, 0x1f, UR4 ;  /* 0x0000001f3f057899 */ /* 0x000fe40008011404 */
[----:B------:R-:W-:Y:S02]  /*00c0*/  ISETP.NE.OR P0, PT, RZ, UR4, !P0 ;  /* 0x00000004ff007c0c */ /* 0x000fe4000c705670 */
[----:B------:R-:W-:-:S04]  /*00d0*/  ULEA.HI UR5, UR5, UR4, URZ, 0x2 ;  /* 0x0000000405057291 */ /* 0x000fc8000f8f103f */
[----:B------:R-:W-:-:S04]  /*00e0*/  ULOP3.LUT UR5, UR5, 0xfffffffc, URZ, 0xc0, !UPT ;  /* 0xfffffffc05057892 */ /* 0x000fc8000f8ec03f */
[----:B------:R-:W-:-:S03]  /*00f0*/  UIADD3 UR8, UR4, -UR5, URZ ;  /* 0x8000000504087290 */ /* 0x000fc6000fffe03f */
[----:B------:R-:W-:Y:S09]  /*0100*/  @P0 BRA `(.L_x_1) ;  /* 0x0000000000200947 */ /* 0x000ff20003800000 */
[----:B------:R-:W-:Y:S02]  /*0110*/  ULDC.64 UR4, c[0x0][0x198] ;  /* 0x0000660000047ab9 */ /* 0x000fe40000000a00 */
[----:B------:R-:W-:Y:S02]  /*0120*/  UIADD3 UR10, UP0, UR4, 0xf0, URZ ;  /* 0x000000f0040a7890 */ /* 0x000fe4000ff1e03f */
[----:B------:R-:W-:Y:S02]  /*0130*/  UIADD3 UR4, UP1, UR4, 0x1f0, URZ ;  /* 0x000001f004047890 */ /* 0x000fe4000ff3e03f */
[----:B------:R-:W-:Y:S02]  /*0140*/  UIADD3.X UR11, URZ, UR5, URZ, UP0, !UPT ;  /* 0x000000053f0b7290 */ /* 0x000fe400087fe43f */
[----:B------:R-:W-:-:S07]  /*0150*/  UIADD3.X UR5, URZ, UR5, URZ, UP1, !UPT ;  /* 0x000000053f057290 */ /* 0x000fce0008ffe43f */
[----:B------:R0:W-:Y:S02]  /*0160*/  UTMACCTL.PF [UR10] ;  /* 0x000000000a0079b9 */ /* 0x0001e40008040000 */
[----:B------:R0:W-:Y:S02]  /*0170*/  UTMACCTL.PF [UR4] ;  /* 0x00000000040079b9 */ /* 0x0001e40008040000 */
[----:B0-----:R-:W-:Y:S01]  /*0180*/  NOP ;  /* 0x0000000000007918 */ /* 0x001fe20000000000 */
.L_x_1:
[----:B------:R-:W-:Y:S05]  /*0190*/  BSYNC B0 ;  /* 0x0000000000007941 */ /* 0x000fea0003800000 */
.L_x_0:
[----:B------:R-:W0:Y:S01]  /*01a0*/  SHFL.IDX PT, R3, R0, RZ, 0x1f ;  /* 0x00001fff00037589 */ /* 0x000e2200000e0000 */
[----:B------:R-:W-:Y:S01]  /*01b0*/  UISETP.NE.AND UP0, UPT, UR8, 0x3, UPT ;  /* 0x000000030800788c */ /* 0x000fe2000bf05270 */
[----:B------:R-:W-:Y:S01]  /*01c0*/  ISETP.NE.AND P2, PT, RZ, UR6, PT ;  /* 0x00000006ff007c0c */ /* 0x000fe2000bf45270 */
[----:B------:R-:W-:Y:S02]  /*01d0*/  UIADD3 UR10, UR6, -0x1, URZ ;  /* 0xffffffff060a7890 */ /* 0x000fe4000fffe03f */
[----:B------:R-:W-:Y:S02]  /*01e0*/  UISETP.EQ.OR UP0, UPT, UR8, URZ, !UP0 ;  /* 0x0000003f0800728c */ /* 0x000fe4000c702670 */
[----:B------:R-:W-:Y:S02]  /*01f0*/  UISETP.GE.U32.AND UP1, UPT, UR10, 0x2, UPT ;  /* 0x000000020a00788c */ /* 0x000fe4000bf26070 */
[----:B------:R-:W-:-:S04]  /*0200*/  UISETP.EQ.AND UP0, UPT, UR6, URZ, UP0 ;  /* 0x0000003f0600728c */ /* 0x000fc80008702270 */
[----:B------:R-:W-:-:S04]  /*0210*/  USEL UR13, URZ, 0x1, !UP0 ;  /* 0x000000013f0d7887 */ /* 0x000fc8000c000000 */
[----:B------:R-:W-:Y:S01]  /*0220*/  USEL UR13, UR13, 0x2, UP1 ;  /* 0x000000020d0d7887 */ /* 0x000fe20008800000 */
[----:B0-----:R-:W-:-:S13]  /*0230*/  ISETP.NE.AND P0, PT, R3, RZ, PT ;  /* 0x000000ff0300720c */ /* 0x001fda0003f05270 */
[----:B------:R-:W-:Y:S05]  /*0240*/  @P0 BRA `(.L_x_2) ;  /* 0x0000000000580947 */ /* 0x000fea0003800000 */
[----:B------:R-:W0:Y:S01]  /*0250*/  S2UR UR9, SR_CgaCtaId ;  /* 0x00000000000979c3 */ /* 0x000e220000008800 */
[----:B------:R-:W-:Y:S01]  /*0260*/  UMOV UR4, 0x400 ;  /* 0x0000040000047882 */ /* 0x000fe20000000000 */
[----:B------:R-:W-:Y:S01]  /*0270*/  UMOV UR5, 0x1 ;  /* 0x0000000100057882 */ /* 0x000fe20000000000 */
[----:B------:R-:W-:Y:S01]  /*0280*/  UMOV UR6, 0x4 ;  /* 0x0000000400067882 */ /* 0x000fe20000000000 */
[----:B------:R-:W-:Y:S01]  /*0290*/  ELECT P0, URZ, PT ;  /* 0x00000000003f782f */ /* 0x000fe20003800000 */
[----:B------:R-:W-:-:S04]  /*02a0*/  UIADD3 UR6, -UR6, 0x100000, URZ ;  /* 0x0010000006067890 */ /* 0x000fc8000fffe13f */
[----:B------:R-:W-:Y:S02]  /*02b0*/  USHF.L.U32 UR7, UR6, 0xb, URZ ;  /* 0x0000000b06077899 */ /* 0x000fe4000800063f */
[----:B------:R-:W-:Y:S02]  /*02c0*/  USHF.L.U32 UR6, UR6, 0x1, URZ ;  /* 0x0000000106067899 */ /* 0x000fe4000800063f */
[----:B0-----:R-:W-:Y:S02]  /*02d0*/  ULEA UR9, UR9, UR4, 0x18 ;  /* 0x0000000409097291 */ /* 0x001fe4000f8ec03f */
[----:B------:R-:W-:-:S04]  /*02e0*/  UIADD3 UR4, -UR5, 0x100000, URZ ;  /* 0x0010000005047890 */ /* 0x000fc8000fffe13f */
[----:B------:R-:W-:Y:S02]  /*02f0*/  USHF.L.U32 UR5, UR4, 0xb, URZ ;  /* 0x0000000b04057899 */ /* 0x000fe4000800063f */
[----:B------:R-:W-:Y:S01]  /*0300*/  USHF.L.U32 UR4, UR4, 0x1, URZ ;  /* 0x0000000104047899 */ /* 0x000fe2000800063f */
[----:B------:R-:W0:Y:S11]  /*0310*/  FENCE.VIEW.ASYNC.S ;  /* 0x00000000000073c6 */ /* 0x000e360000000000 */
[----:B0-----:R0:W1:Y:S01]  /*0320*/  SYNCS.EXCH.64 URZ, [UR9], UR4 ;  /* 0x00000004093f75b2 */ /* 0x0010620008000100 */
[----:B------:R0:W2:Y:S01]  /*0330*/  SYNCS.EXCH.64 URZ, [UR9+0x20], UR6 ;  /* 0x00002006093f75b2 */ /* 0x0000a20008000100 */
[----:B------:R0:W3:Y:S01]  /*0340*/  SYNCS.EXCH.64 URZ, [UR9+0x8], UR4 ;  /* 0x00000804093f75b2 */ /* 0x0000e20008000100 */
[----:B------:R0:W4:Y:S01]  /*0350*/  SYNCS.EXCH.64 URZ, [UR9+0x28], UR6 ;  /* 0x00002806093f75b2 */ /* 0x0001220008000100 */
[----:B------:R0:W0:Y:S01]  /*0360*/  SYNCS.EXCH.64 URZ, [UR9+0x10], UR4 ;  /* 0x00001004093f75b2 */ /* 0x0000220008000100 */
[----:B------:R0:W0:Y:S01]  /*0370*/  SYNCS.EXCH.64 URZ, [UR9+0x30], UR6 ;  /* 0x00003006093f75b2 */ /* 0x0000220008000100 */
[----:B------:R0:W0:Y:S01]  /*0380*/  SYNCS.EXCH.64 URZ, [UR9+0x18], UR4 ;  /* 0x00001804093f75b2 */ /* 0x0000220008000100 */
[----:B------:R0:W0:Y:S01]  /*0390*/  SYNCS.EXCH.64 URZ, [UR9+0x38], UR6 ;  /* 0x00003806093f75b2 */ /* 0x0000220008000100 */
[----:B------:R-:W-:Y:S01]  /*03a0*/  NOP ;  /* 0x0000000000007918 */ /* 0x000fe20000000000 */
.L_x_2:
[----:B------:R-:W-:Y:S01]  /*03b0*/  SHF.R.S32.HI R4, RZ, 0x1f, R5 ;  /* 0x0000001fff047819 */ /* 0x000fe20000011405 */
[----:B------:R-:W5:Y:S01]  /*03c0*/  SHFL.IDX PT, R0, R0, RZ, 0x1f ;  /* 0x00001fff00007589 */ /* 0x000f6200000e0000 */
[----:B------:R-:W-:Y:S01]  /*03d0*/  ELECT P0, URZ, PT ;  /* 0x00000000003f782f */ /* 0x000fe20003800000 */
[----:B0-----:R-:W0:Y:S01]  /*03e0*/  S2UR UR9, SR_CTAID.X ;  /* 0x00000000000979c3 */ /* 0x001e220000002500 */
[----:B------:R-:W-:Y:S01]  /*03f0*/  LEA.HI R4, R4, R5, RZ, 0x7 ;  /* 0x0000000504047211 */ /* 0x000fe200078f38ff */
[----:B------:R-:W1:Y:S01]  /*0400*/  S2R R2, SR_CTAID.Y ;  /* 0x0000000000027919 */ /* 0x000e620000002600 */
[----:B------:R-:W-:Y:S01]  /*0410*/  SHF.R.S32.HI R6, RZ, 0x1f, R3 ;  /* 0x0000001fff067819 */ /* 0x000fe20000011403 */
[----:B------:R-:W-:Y:S01]  /*0420*/  ULDC UR4, c[0x0][0x154] ;  /* 0x0000550000047ab9 */ /* 0x000fe20000000800 */
[----:B------:R-:W-:Y:S01]  /*0430*/  LOP3.LUT R4, R4, 0xffffff80, RZ, 0xc0, !PT ;  /* 0xffffff8004047812 */ /* 0x000fe200078ec0ff */
[----:B------:R-:W-:Y:S01]  /*0440*/  NOP ;  /* 0x0000000000007918 */ /* 0x000fe20000000000 */
[----:B------:R-:W-:Y:S01]  /*0450*/  LEA.HI R6, R6, R3, RZ, 0x2 ;  /* 0x0000000306067211 */ /* 0x000fe200078f10ff */
[----:B------:R-:W2:Y:S01]  /*0460*/  LDC R11, c[0x0][0x148] ;  /* 0x00005200ff0b7b82 */ /* 0x000ea20000000800 */
[----:B------:R-:W-:Y:S01]  /*0470*/  NOP ;  /* 0x0000000000007918 */ /* 0x000fe20000000000 */
[----:B------:R-:W-:Y:S01]  /*0480*/  IMAD.IADD R4, R5, 0x1, -R4 ;  /* 0x0000000105047824 */ /* 0x000fe200078e0a04 */
[----:B------:R-:W-:-:S04]  /*0490*/  LOP3.LUT R6, R6, 0x3ffffffc, RZ, 0xc0, !PT ;  /* 0x3ffffffc06067812 */ /* 0x000fc800078ec0ff */
[----:B------:R-:W-:Y:S01]  /*04a0*/  SHF.R.S32.HI R5, RZ, 0x1f, R4 ;  /* 0x0000001fff057819 */ /* 0x000fe20000011404 */
[----:B------:R-:W-:Y:S01]  /*04b0*/  IMAD.IADD R6, R3, 0x1, -R6 ;  /* 0x0000000103067824 */ /* 0x000fe200078e0a06 */
[----:B------:R-:W3:Y:S02]  /*04c0*/  LDC R8, c[0x0][0x144] ;  /* 0x00005100ff087b82 */ /* 0x000ee40000000800 */
[----:B------:R-:W-:Y:S02]  /*04d0*/  LEA.HI R5, R5, R4, RZ, 0x3 ;  /* 0x0000000405057211 */ /* 0x000fe400078f18ff */
[----:B-----5:R-:W-:Y:S02]  /*04e0*/  ISETP.NE.OR P0, PT, R0, RZ, !P0 ;  /* 0x000000ff0000720c */ /* 0x020fe40004705670 */
[--C-:B------:R-:W-:Y:S02]  /*04f0*/  SHF.R.S32.HI R0, RZ, 0x3, R5.reuse ;  /* 0x00000003ff007819 */ /* 0x100fe40000011405 */
[----:B------:R-:W-:-:S04]  /*0500*/  SHF.R.S32.HI R5, RZ, 0x1f, R5 ;  /* 0x0000001fff057819 */ /* 0x000fc80000011405 */
[----:B------:R-:W-:-:S04]  /*0510*/  LEA.HI R5, R5, R0, RZ, 0x2 ;  /* 0x0000000005057211 */ /* 0x000fc800078f10ff */
[----:B------:R-:W-:Y:S01]  /*0520*/  LOP3.LUT R5, R5, 0xfffffffc, RZ, 0xc0, !PT ;  /* 0xfffffffc05057812 */ /* 0x000fe200078ec0ff */
[----:B------:R-:W-:Y:S01]  /*0530*/  VOTEU.ALL UP0, P0 ;  /* 0x00000000003f7886 */ /* 0x000fe20000000000 */
[----:B-1----:R-:W-:Y:S01]  /*0540*/  I2FP.F32.U32 R7, R2 ;  /* 0x0000000200077245 */ /* 0x002fe20000201000 */
[----:B------:R-:W-:Y:S02]  /*0550*/  VOTEU.ALL UP1, P0 ;  /* 0x00000000003f7886 */ /* 0x000fe40000020000 */
[----:B------:R-:W-:Y:S01]  /*0560*/  IMAD.IADD R5, R0, 0x1, -R5 ;  /* 0x0000000100057824 */ /* 0x000fe200078e0a05 */
[----:B------:R-:W1:Y:S01]  /*0570*/  @!UP0 S2UR UR7, SR_CgaCtaId ;  /* 0x00000000000789c3 */ /* 0x000e620000008800 */
[----:B0-----:R-:W-:Y:S01]  /*0580*/  I2FP.F32.U32 R0, UR9 ;  /* 0x0000000900007c45 */ /* 0x001fe20008201000 */
[----:B------:R-:W-:Y:S01]  /*0590*/  FMUL R9, R7, UR4 ;  /* 0x0000000407097c20 */ /* 0x000fe20008400000 */
[----:B------:R-:W-:Y:S01]  /*05a0*/  IMAD R5, R6, 0x4, R5 ;  /* 0x0000000406057824 */ /* 0x000fe200078e0205 */
[----:B------:R-:W-:Y:S01]  /*05b0*/  ULDC UR4, c[0x0][0x150] ;  /* 0x0000540000047ab9 */ /* 0x000fe20000000800 */
[----:B------:R-:W-:Y:S01]  /*05c0*/  @!UP0 UMOV UR6, 0x400 ;  /* 0x0000040000068882 */ /* 0x000fe20000000000 */
[----:B------:R-:W-:Y:S01]  /*05d0*/  FMUL R7, R0, UR4 ;  /* 0x0000000400077c20 */ /* 0x000fe20008400000 */
[----:B------:R-:W-:Y:S01]  /*05e0*/  IMAD.SHL.U32 R0, R5, 0x4, RZ ;  /* 0x0000000405007824 */ /* 0x000fe200078e00ff */
[----:B------:R-:W0:Y:S01]  /*05f0*/  LDC R6, c[0x0][0x140] ;  /* 0x00005000ff067b82 */ /* 0x000e220000000800 */
[----:B------:R-:W5:Y:S01]  /*0600*/  F2I.U32.TRUNC.NTZ R9, R9 ;  /* 0x0000000900097305 */ /* 0x000f62000020f000 */
[----:B------:R-:W-:-:S02]  /*0610*/  UMOV UR4, 0x20 ;  /* 0x0000002000047882 */ /* 0x000fc40000000000 */
[----:B------:R-:W-:Y:S01]  /*0620*/  LOP3.LUT R10, R5, 0xc, R0, 0x78, !PT ;  /* 0x0000000c050a7812 */ /* 0x000fe200078e7800 */
[----:B------:R-:W-:-:S04]  /*0630*/  @!UP0 UIADD3 UR4, -UR4, 0x100000, URZ ;  /* 0x0010000004048890 */ /* 0x000fc8000fffe13f */
[----:B------:R-:W-:Y:S02]  /*0640*/  @!UP0 USHF.L.U32 UR5, UR4, 0xb, URZ ;  /* 0x0000000b04058899 */ /* 0x000fe4000800063f */
[----:B------:R-:W-:Y:S01]  /*0650*/  @!UP0 USHF.L.U32 UR4, UR4, 0x1, URZ ;  /* 0x0000000104048899 */ /* 0x000fe2000800063f */
[----:B------:R-:W4:Y:S01]  /*0660*/  F2I.U32.TRUNC.NTZ R7, R7 ;  /* 0x0000000700077305 */ /* 0x000f22000020f000 */
[----:B------:R0:W-:Y:S01]  /*0670*/  STL [R1+0x78], R10 ;  /* 0x0000780a01007387 */ /* 0x0001e20000100800 */
[----:B-----5:R-:W-:Y:S01]  /*0680*/  IMAD.MOV R12, RZ, RZ, -R9 ;  /* 0x000000ffff0c7224 */ /* 0x020fe200078e0a09 */
[----:B-1----:R-:W-:Y:S01]  /*0690*/  @!UP0 ULEA UR6, UR7, UR6, 0x18 ;  /* 0x0000000607068291 */ /* 0x002fe2000f8ec03f */
[----:B------:R-:W-:Y:S02]  /*06a0*/  VOTEU.ALL UP0, P0 ;  /* 0x00000000003f7886 */ /* 0x000fe40000000000 */
[----:B--2---:R-:W-:Y:S01]  /*06b0*/  IMAD R5, R11, R12, R2 ;  /* 0x0000000c0b057224 */ /* 0x004fe200078e0202 */
[----:B------:R-:W-:-:S02]  /*06c0*/  LOP3.LUT P0, RZ, R4, 0x7, RZ, 0xc0, !PT ;  /* 0x0000000704ff7812 */ /* 0x000fc4000780c0ff */
[----:B0-----:R-:W-:Y:S01]  /*06d0*/  ISETP.EQ.U32.AND P3, PT, R6, 0x1, PT ;  /* 0x000000010600780c */ /* 0x001fe20003f62070 */
[----:B----4-:R-:W-:Y:S01]  /*06e0*/  IMAD.MOV R7, RZ, RZ, -R7 ;  /* 0x000000ffff077224 */ /* 0x010fe200078e0a07 */
[----:B------:R-:W-:Y:S02]  /*06f0*/  ISETP.NE.AND P1, PT, R5, R10, PT ;  /* 0x0000000a0500720c */ /* 0x000fe40003f25270 */
[----:B------:R-:W-:Y:S01]  /*0700*/  ISETP.LT.U32.AND P0, PT, R10, 0x2, !P0 ;  /* 0x000000020a00780c */ /* 0x000fe20004701070 */
[----:B---3--:R-:W-:Y:S01]  /*0710*/  IMAD R0, R8, R7, UR9 ;  /* 0x0000000908007e24 */ /* 0x008fe2000f8e0207 */
[----:B------:R-:W0:Y:S02]  /*0720*/  FENCE.VIEW.ASYNC.S ;  /* 0x00000000000073c6 */ /* 0x000e240000000000 */
[----:B0-----:R0:W1:Y:S02]  /*0730*/  @!UP0 SYNCS.EXCH.64 URZ, [UR6+0x50], UR4 ;  /* 0x00005004063f85b2 */ /* 0x0010640008000100 */
[----:B------:R-:W-:-:S04]  /*0740*/  ISETP.EQ.OR P1, PT, R0, RZ, !P1 ;  /* 0x000000ff0000720c */ /* 0x000fc80004f22670 */
[----:B------:R-:W-:Y:S01]  /*0750*/  PLOP3.LUT P0, PT, P0, P1, PT, 0x80, 0x0 ;  /* 0x000000000000781c */ /* 0x000fe20000703070 */
[----:B------:R0:W2:Y:S01]  /*0760*/  @!UP1 SYNCS.EXCH.64 URZ, [UR6+0x58], UR4 ;  /* 0x00005804063f95b2 */ /* 0x0000a20008000100 */
[----:B------:R-:W-:Y:S01]  /*0770*/  NOP ;  /* 0x0000000000007918 */ /* 0x000fe20000000000 */
[----:B------:R-:W-:Y:S10]  /*0780*/  @!P3 BRA `(.L_x_3) ;  /* 0x000000000008b947 */ /* 0x000ff40003800000 */
[----:B-12---:R-:W-:Y:S01]  /*0790*/  UCGABAR_ARV ;  /* 0x00000000000079c7 */ /* 0x006fe20008000000 */
[----:B------:R-:W-:Y:S05]  /*07a0*/  BRA `(.L_x_4) ;  /* 0x0000000000047947 */ /* 0x000fea0003800000 */
.L_x_3:
[----:B-12---:R-:W-:Y:S01]  /*07b0*/  NOP ;  /* 0x0000000000007918 */ /* 0x006fe20000000000 */
.L_x_4:
[----:B------:R-:W1:Y:S01]  /*07c0*/  LDC R3, c[0x0][0x65c] ;  /* 0x00019700ff037b82 */ /* 0x000e620000000800 */
[----:B------:R-:W-:Y:S02]  /*07d0*/  IMAD.U32 R4, RZ, RZ, UR9 ;  /* 0x00000009ff047e24 */ /* 0x000fe4000f8e00ff */
[----:B------:R-:W-:Y:S01]  /*07e0*/  IMAD.MOV.U32 R5, RZ, RZ, RZ ;  /* 0x000000ffff057224 */ /* 0x000fe200078e00ff */
[----:B-1----:R-:W-:-:S13]  /*07f0*/  ISETP.NE.AND P4, PT, R3, 0x1, PT ;  /* 0x000000010300780c */ /* 0x002fda0003f85270 */
[----:B------:R-:W1:Y:S01]  /*0800*/  @P4 LDC R7, c[0x0][0x10] ;  /* 0x00000400ff074b82 */ /* 0x000e620000000800 */
[----:B------:R-:W-:Y:S02]  /*0810*/  @P4 IMAD.MOV.U32 R3, RZ, RZ, RZ ;  /* 0x000000ffff034224 */ /* 0x000fe400078e00ff */
[----:B------:R-:W-:-:S05]  /*0820*/  @P4 IMAD.MOV.U32 R13, RZ, RZ, RZ ;  /* 0x000000ffff0d4224 */ /* 0x000fca00078e00ff */
[----:B------:R-:W2:Y:S01]  /*0830*/  @!P4 LDC R9, c[0x0][0xc] ;  /* 0x00000300ff09cb82 */ /* 0x000ea20000000800 */
[----:B-1----:R-:W-:-:S04]  /*0840*/  @P4 IMAD.WIDE.U32 R6, R7, UR9, R2 ;  /* 0x0000000907064c25 */ /* 0x002fc8000f8e0002 */
[----:B------:R-:W-:Y:S02]  /*0850*/  @P4 IMAD.MOV.U32 R19, RZ, RZ, R6 ;  /* 0x000000ffff134224 */ /* 0x000fe400078e0006 */
[----:B------:R-:W-:Y:S02]  /*0860*/  @P4 IMAD.IADD R23, R7, 0x1, R13 ;  /* 0x0000000107174824 */ /* 0x000fe400078e020d */
[----:B--2---:R-:W-:-:S04]  /*0870*/  @!P4 IMAD.WIDE.U32 R4, R2, R9, R4 ;  /* 0x000000090204c225 */ /* 0x004fc800078e0004 */
[----:B------:R-:W-:Y:S02]  /*0880*/  @!P4 IMAD.MOV.U32 R19, RZ, RZ, R4 ;  /* 0x000000ffff13c224 */ /* 0x000fe400078e0004 */
[----:B------:R-:W-:-:S03]  /*0890*/  @!P4 IMAD.MOV.U32 R23, RZ, RZ, R5 ;  /* 0x000000ffff17c224 */ /* 0x000fc600078e0005 */
[----:B------:R1:W-:Y:S04]  /*08a0*/  STL [R1+0x80], R19 ;  /* 0x0000801301007387 */ /* 0x0003e80000100800 */
[----:B------:R1:W-:Y:S01]  /*08b0*/  STL [R1+0x7c], R23 ;  /* 0x00007c1701007387 */ /* 0x0003e20000100800 */
[----:B------:R-:W-:Y:S05]  /*08c0*/  @!P3 BRA `(.L_x_5) ;  /* 0x00000000000cb947 */ /* 0x000fea0003800000 */
[----:B------:R-:W-:Y:S01]  /*08d0*/  UCGABAR_WAIT ;  /* 0x0000000000007dc7 */ /* 0x000fe20008000000 */
[----:B------:R-:W-:Y:S01]  /*08e0*/  CCTL.IVALL ;  /* 0x00000000ff00798f */ /* 0x000fe20002000000 */
[----:B------:R-:W-:Y:S05]  /*08f0*/  BRA `(.L_x_6) ;  /* 0x0000000000047947 */ /* 0x000fea0003800000 */
.L_x_5:
[----:B------:R-:W-:Y:S06]  /*0900*/  BAR.SYNC.DEFER_BLOCKING 0x0 ;  /* 0x0000000000007b1d */ /* 0x000fec0000010000 */
.L_x_6:
[----:B------:R-:W-:Y:S05]  /*0910*/  @!P2 BRA `(.L_x_7) ;  /* 0x000000e40024a947 */ /* 0x000fea0003800000 */
[----:B------:R-:W-:-:S06]  /*0920*/  UISETP.GT.U32.AND UP0, UPT, UR10, 0x1, UPT ;  /* 0x000000010a00788c */ /* 0x000fcc000bf04070 */
[----:B------:R-:W-:-:S13]  /*0930*/  PLOP3.LUT P1, PT, PT, PT, UP0, 0x80, 0x0 ;  /* 0x000000000000781c */ /* 0x000fda0003f2f008 */
[----:B0-----:R-:W-:Y:S05]  /*0940*/  @P1 EXIT ;  /* 0x000000000000194d */ /* 0x001fea0003800000 */
[----:B------:R-:W-:Y:S01]  /*0950*/  IMAD.MOV.U32 R6, RZ, RZ, -0x1 ;  /* 0xffffffffff067424 */ /* 0x000fe200078e00ff */
[----:B------:R-:W-:Y:S01]  /*0960*/  ULDC.64 UR4, c[0x0][0x650] ;  /* 0x0001940000047ab9 */ /* 0x000fe20000000a00 */
[----:B------:R-:W-:Y:S01]  /*0970*/  IMAD.MOV.U32 R5, RZ, RZ, -0x1 ;  /* 0xffffffffff057424 */ /* 0x000fe200078e00ff */
[----:B------:R-:W-:Y:S01]  /*0980*/  ISETP.GE.U32.AND P1, PT, R19, UR4, PT ;  /* 0x0000000413007c0c */ /* 0x000fe2000bf26070 */
[----:B------:R-:W-:Y:S01]  /*0990*/  UMOV UR22, 0xffffffff ;  /* 0xffffffff00167882 */ /* 0x000fe20000000000 */
[----:B------:R0:W-:Y:S01]  /*09a0*/  STL [R1+0x88], R6 ;  /* 0x0000880601007387 */ /* 0x0001e20000100800 */
[----:B------:R-:W-:Y:S02]  /*09b0*/  PRMT R4, RZ, 0x7610, R4 ;  /* 0x00007610ff047816 */ /* 0x000fe40000000004 */
[----:B------:R-:W-:Y:S01]  /*09c0*/  ISETP.GE.U32.AND.EX P1, PT, R23, UR5, PT, P1 ;  /* 0x0000000517007c0c */ /* 0x000fe2000bf26110 */
[----:B------:R0:W-:-:S12]  /*09d0*/  STL [R1+0x84], R5 ;  /* 0x0000840501007387 */ /* 0x0001d80000100800 */
[----:B0-----:R-:W-:Y:S05]  /*09e0*/  @P1 BRA `(.L_x_8) ;  /* 0x0000000400381947 */ /* 0x001fea0003800000 */
[----:B------:R-:W0:Y:S01]  /*09f0*/  LDC.64 R14, c[0x0][0x628] ;  /* 0x00018a00ff0e7b82 */ /* 0x000e220000000a00 */
[----:B------:R-:W-:Y:S02]  /*0a00*/  IMAD.MOV.U32 R4, RZ, RZ, R19 ;  /* 0x000000ffff047224 */ /* 0x000fe400078e0013 */
[----:B------:R-:W-:-:S05]  /*0a10*/  IMAD.MOV.U32 R5, RZ, RZ, R23 ;  /* 0x000000ffff057224 */ /* 0x000fca00078e0017 */
[----:B------:R-:W2:Y:S08]  /*0a20*/  LDC R10, c[0x0][0x630] ;  /* 0x00018c00ff0a7b82 */ /* 0x000eb00000000800 */
[----:B------:R-:W3:Y:S01]  /*0a30*/  LDC.64 R16, c[0x0][0x620] ;  /* 0x00018800ff107b82 */ /* 0x000ee20000000a00 */
[----:B0-----:R-:W-:-:S04]  /*0a40*/  ISETP.NE.U32.AND P1, PT, R14, RZ, PT ;  /* 0x000000ff0e00720c */ /* 0x001fc80003f25070 */
[----:B------:R-:W-:-:S13]  /*0a50*/  ISETP.NE.AND.EX P1, PT, R15, RZ, PT, P1 ;  /* 0x000000ff0f00720c */ /* 0x000fda0003f25310 */
[----:B--23--:R-:W-:Y:S05]  /*0a60*/  @!P1 BRA `(.L_x_9) ;  /* 0x0000000000289947 */ /* 0x00cfea0003800000 */
[----:B------:R-:W0:Y:S02]  /*0a70*/  LDC R9, c[0x0][0x634] ;  /* 0x00018d00ff097b82 */ /* 0x000e240000000800 */
[----:B0-----:R-:W-:-:S05]  /*0a80*/  IADD3 R9, P1, R19, R9, RZ ;  /* 0x0000000913097210 */ /* 0x001fca0007f3e0ff */
[----:B------:R-:W-:-:S04]  /*0a90*/  IMAD.X R13, RZ, RZ, R23, P1 ;  /* 0x000000ffff0d7224 */ /* 0x000fc800008e0617 */
[----:B------:R-:W-:-:S04]  /*0aa0*/  IMAD.WIDE.U32 R4, R13, R14, RZ ;  /* 0x0000000e0d047225 */ /* 0x000fc800078e00ff */
[----:B------:R-:W-:-:S04]  /*0ab0*/  IMAD.WIDE.U32 R6, P1, R9, R15, R4 ;  /* 0x0000000f09067225 */ /* 0x000fc80007820004 */
[----:B------:R-:W-:-:S04]  /*0ac0*/  IMAD.WIDE.U32 R4, R9, R14, RZ ;  /* 0x0000000e09047225 */ /* 0x000fc800078e00ff */
[----:B------:R-:W-:Y:S01]  /*0ad0*/  IMAD.X R9, RZ, RZ, RZ, P1 ;  /* 0x000000ffff097224 */ /* 0x000fe200008e06ff */
[----:B------:R-:W-:Y:S01]  /*0ae0*/  IADD3 RZ, P1, R5, R6, RZ ;  /* 0x0000000605ff7210 */ /* 0x000fe20007f3e0ff */
[----:B------:R-:W-:-:S04]  /*0af0*/  IMAD.MOV.U32 R8, RZ, RZ, R7 ;  /* 0x000000ffff087224 */ /* 0x000fc800078e0007 */
[----:B------:R-:W-:-:S08]  /*0b00*/  IMAD.WIDE.U32.X R4, R13, R15, R8, P1 ;  /* 0x0000000f0d047225 */ /* 0x000fd000008e0408 */
.L_x_9:
[----:B------:R-:W0:Y:S01]  /*0b10*/  LDC.64 R20, c[0x0][0x640] ;  /* 0x00019000ff147b82 */ /* 0x000e220000000a00 */
[-C--:B------:R-:W-:Y:S01]  /*0b20*/  SHF.R.U64 R22, R4, R10.reuse, R5 ;  /* 0x0000000a04167219 */ /* 0x080fe20000001205 */
[----:B------:R-:W-:Y:S01]  /*0b30*/  IMAD.MOV.U32 R4, RZ, RZ, R19 ;  /* 0x000000ffff047224 */ /* 0x000fe200078e0013 */
[----:B------:R-:W-:Y:S01]  /*0b40*/  SHF.R.U32.HI R3, RZ, R10, R5 ;  /* 0x0000000aff037219 */ /* 0x000fe20000011605 */
[----:B------:R-:W-:Y:S01]  /*0b50*/  IMAD.MOV.U32 R5, RZ, RZ, R23 ;  /* 0x000000ffff057224 */ /* 0x000fe200078e0017 */
[----:B------:R-:W-:Y:S01]  /*0b60*/  IADD3 R7, P1, RZ, -R22, RZ ;  /* 0x80000016ff077210 */ /* 0x000fe20007f3e0ff */
[----:B-1----:R-:W-:Y:S02]  /*0b70*/  IMAD R23, R11, R12, R2 ;  /* 0x0000000c0b177224 */ /* 0x002fe400078e0202 */
[----:B------:R-:W1:Y:S01]  /*0b80*/  LDC R8, c[0x0][0x618] ;  /* 0x00018600ff087b82 */ /* 0x000e620000000800 */
[----:B------:R-:W-:Y:S02]  /*0b90*/  IMAD.MOV.U32 R11, RZ, RZ, 0x1 ;  /* 0x00000001ff0b7424 */ /* 0x000fe400078e00ff */
[----:B------:R-:W-:-:S02]  /*0ba0*/  IMAD.X R3, RZ, RZ, ~R3, P1 ;  /* 0x000000ffff037224 */ /* 0x000fc400008e0e03 */
[----:B------:R-:W-:-:S03]  /*0bb0*/  IMAD.WIDE.U32 R4, R7, R16, R4 ;  /* 0x0000001007047225 */ /* 0x000fc600078e0004 */
[----:B------:R-:W2:Y:S01]  /*0bc0*/  LDC R14, c[0x0][0x608] ;  /* 0x00018200ff0e7b82 */ /* 0x000ea20000000800 */
[----:B------:R-:W-:-:S04]  /*0bd0*/  IMAD R6, R3, R16, RZ ;  /* 0x0000001003067224 */ /* 0x000fc800078e02ff */
[----:B------:R-:W-:-:S03]  /*0be0*/  IMAD R3, R7, R17, R6 ;  /* 0x0000001107037224 */ /* 0x000fc600078e0206 */
[----:B------:R-:W3:Y:S01]  /*0bf0*/  LDC R18, c[0x0][0x658] ;  /* 0x00019600ff127b82 */ /* 0x000ee20000000800 */
[----:B------:R-:W-:Y:S01]  /*0c00*/  IMAD.IADD R3, R5, 0x1, R3 ;  /* 0x0000000105037824 */ /* 0x000fe200078e0203 */
[----:B0-----:R-:W-:Y:S01]  /*0c10*/  ISETP.NE.U32.AND P1, PT, R20, RZ, PT ;  /* 0x000000ff1400720c */ /* 0x001fe20003f25070 */
[----:B------:R-:W-:-:S03]  /*0c20*/  IMAD.MOV.U32 R5, RZ, RZ, -0x1 ;  /* 0xffffffffff057424 */ /* 0x000fc600078e00ff */
[----:B------:R-:W-:Y:S02]  /*0c30*/  ISETP.NE.AND.EX P1, PT, R21, RZ, PT, P1 ;  /* 0x000000ff1500720c */ /* 0x000fe40003f25310 */
[----:B------:R-:W0:Y:S01]  /*0c40*/  LDC R13, c[0x0][0x600] ;  /* 0x00018000ff0d7b82 */ /* 0x000e220000000800 */
[-CC-:B-1----:R-:W-:Y:S02]  /*0c50*/  SHF.R.U64 R10, R4, R8.reuse, R3.reuse ;  /* 0x00000008040a7219 */ /* 0x182fe40000001203 */
[----:B------:R-:W-:-:S05]  /*0c60*/  SHF.R.U32.HI R3, RZ, R8, R3 ;  /* 0x00000008ff037219 */ /* 0x000fca0000011603 */
[----:B------:R-:W1:Y:S01]  /*0c70*/  LDC R15, c[0x0][0x648] ;  /* 0x00019200ff0f7b82 */ /* 0x000e620000000800 */
[-CC-:B--2---:R-:W-:Y:S02]  /*0c80*/  SHF.R.U64 R19, R10, R14.reuse, R3.reuse ;  /* 0x0000000e0a137219 */ /* 0x184fe40000001203 */
[----:B------:R-:W-:-:S05]  /*0c90*/  SHF.R.U32.HI R3, RZ, R14, R3 ;  /* 0x0000000eff037219 */ /* 0x000fca0000011603 */
[----:B------:R-:W2:Y:S01]  /*0ca0*/  LDC R17, c[0x0][0x638] ;  /* 0x00018e00ff117b82 */ /* 0x000ea20000000800 */
[-C--:B---3--:R-:W-:Y:S02]  /*0cb0*/  SHF.L.U32 R2, R5, R18.reuse, RZ ;  /* 0x0000001205027219 */ /* 0x088fe400000006ff */
[--C-:B------:R-:W-:Y:S02]  /*0cc0*/  SHF.R.U64 R12, R19, R18, R3.reuse ;  /* 0x00000012130c7219 */ /* 0x100fe40000001203 */
[----:B------:R-:W-:Y:S02]  /*0cd0*/  LOP3.LUT R8, RZ, R2, RZ, 0x33, !PT ;  /* 0x00000002ff087212 */ /* 0x000fe400078e33ff */
[----:B------:R-:W-:Y:S01]  /*0ce0*/  SHF.R.U32.HI R3, RZ, R18, R3 ;  /* 0x00000012ff037219 */ /* 0x000fe20000011603 */
[----:B------:R-:W3:Y:S01]  /*0cf0*/  LDC R16, c[0x0][0x610] ;  /* 0x00018400ff107b82 */ /* 0x000ee20000000800 */
[----:B------:R-:W-:Y:S01]  /*0d00*/  IMAD.MOV.U32 R2, RZ, RZ, R12 ;  /* 0x000000ffff027224 */ /* 0x000fe200078e000c */
[----:B------:R-:W-:Y:S06]  /*0d10*/  @!P1 BRA `(.L_x_10) ;  /* 0x0000000000289947 */ /* 0x000fec0003800000 */
[----:B------:R-:W4:Y:S02]  /*0d20*/  LDC R7, c[0x0][0x64c] ;  /* 0x00019300ff077b82 */ /* 0x000f240000000800 */
[----:B----4-:R-:W-:-:S05]  /*0d30*/  IADD3 R7, P1, R12, R7, RZ ;  /* 0x000000070c077210 */ /* 0x010fca0007f3e0ff */
        /* <DEDUP_REMOVED lines=8> */
.L_x_10:
[----:B-1----:R-:W-:Y:S01]  /*0dc0*/  SHF.R.U64 R4, R2, R15, R3 ;  /* 0x0000000f02047219 */ /* 0x002fe20000001203 */
[----:B0-----:R-:W-:Y:S01]  /*0dd0*/  VIADD R5, R13, 0xffffffff ;  /* 0xffffffff0d057836 */ /* 0x001fe20000000000 */
[----:B------:R-:W-:Y:S02]  /*0de0*/  SHF.L.U32 R2, R11, R18, RZ ;  /* 0x000000120b027219 */ /* 0x000fe400000006ff */
[----:B------:R-:W-:Y:S01]  /*0df0*/  LOP3.LUT R3, R19, R8, RZ, 0xc0, !PT ;  /* 0x0000000813037212 */ /* 0x000fe200078ec0ff */
[----:B------:R-:W-:Y:S01]  /*0e00*/  IMAD.MOV R6, RZ, RZ, -R4 ;  /* 0x000000ffff067224 */ /* 0x000fe200078e0a04 */
[----:B------:R-:W-:Y:S02]  /*0e10*/  SEL R0, R0, R23, !P4 ;  /* 0x0000001700007207 */ /* 0x000fe40006000000 */
[----:B------:R-:W-:Y:S01]  /*0e20*/  LOP3.LUT R5, R10, R5, RZ, 0xc0, !PT ;  /* 0x000000050a057212 */ /* 0x000fe200078ec0ff */
[----:B------:R-:W-:Y:S01]  /*0e30*/  IMAD R3, R2, R4, R3 ;  /* 0x0000000402037224 */ /* 0x000fe200078e0203 */
[----:B------:R-:W-:Y:S01]  /*0e40*/  R2UR UR22, R22 ;  /* 0x00000000161672ca */ /* 0x000fe200000e0000 */
[----:B--2---:R-:W-:-:S02]  /*0e50*/  IMAD R2, R6, R17, R12 ;  /* 0x0000001106027224 */ /* 0x004fc400078e020c */
[----:B---3--:R-:W-:Y:S02]  /*0e60*/  IMAD R0, R3, R16, R0 ;  /* 0x0000001003007224 */ /* 0x008fe400078e0200 */
[----:B------:R-:W-:Y:S02]  /*0e70*/  IMAD R3, R2, R13, R5 ;  /* 0x0000000d02037224 */ /* 0x000fe400078e0205 */
[----:B------:R-:W-:-:S03]  /*0e80*/  IMAD.MOV.U32 R4, RZ, RZ, 0x1 ;  /* 0x00000001ff047424 */ /* 0x000fc600078e00ff */
[----:B------:R-:W-:Y:S02]  /*0e90*/  SEL R2, R3, R0, !P4 ;  /* 0x0000000003027207 */ /* 0x000fe40006000000 */
[----:B------:R-:W-:-:S03]  /*0ea0*/  SEL R0, R0, R3, !P4 ;  /* 0x0000000300007207 */ /* 0x000fc60006000000 */
[----:B------:R0:W-:Y:S04]  /*0eb0*/  STL [R1+0x84], R2 ;  /* 0x0000840201007387 */ /* 0x0001e80000100800 */
[----:B------:R0:W-:Y:S02]  /*0ec0*/  STL [R1+0x88], R0 ;  /* 0x0000880001007387 */ /* 0x0001e40000100800 */
.L_x_8:
[----:B------:R-:W-:-:S08]  /*0ed0*/  NOP ;  /* 0x0000000000007918 */ /* 0x000fd00000000000 */
[----:B------:R-:W2:Y:S02]  /*0ee0*/  USETMAXREG.TRY_ALLOC.CTAPOOL UP0, 0xe8 ;  /* 0x000000e8000079c8 */ /* 0x000ea40008000600 */
[----:B--2---:R-:W-:-:S13]  /*0ef0*/  PLOP3.LUT P1, PT, PT, PT, UP0, 0x80, 0x0 ;  /* 0x000000000000781c */ /* 0x004fda0003f2f008 */
[----:B------:R-:W-:Y:S05]  /*0f00*/  @!P1 BRA `(.L_x_8) ;  /* 0xfffffffc00f09947 */ /* 0x000fea000383ffff */
[----:B------:R-:W-:Y:S01]  /*0f10*/  ULDC.64 UR4, c[0x0][0x598] ;  /* 0x0001660000047ab9 */ /* 0x000fe20000000a00 */
[----:B------:R-:W-:Y:S01]  /*0f20*/  ULDC.64 UR14, c[0x0][0x208] ;  /* 0x00008200000e7ab9 */ /* 0x000fe20000000a00 */
[----:B------:R-:W-:-:S04]  /*0f30*/  ISETP.NE.U32.AND P1, PT, RZ, UR4, PT ;  /* 0x00000004ff007c0c */ /* 0x000fc8000bf25070 */
[----:B------:R-:W-:-:S13]  /*0f40*/  ISETP.NE.AND.EX P1, PT, RZ, UR5, PT, P1 ;  /* 0x00000005ff007c0c */ /* 0x000fda000bf25310 */
[----:B------:R-:W-:Y:S05]  /*0f50*/  @!P1 BRA `(.L_x_11) ;  /* 0x0000000000209947 */ /* 0x000fea0003800000 */
[----:B0-----:R-:W0:Y:S02]  /*0f60*/  LDC.64 R2, c[0x0][0x598] ;  /* 0x00016600ff027b82 */ /* 0x001e240000000a00 */
[----:B0-----:R-:W2:Y:S02]  /*0f70*/  LDG.E.64 R2, desc[UR14][R2.64] ;  /* 0x0000000e02027981 */ /* 0x001ea4000c1e1b00 */
[----:B--2---:R-:W-:-:S04]  /*0f80*/  ISETP.NE.U32.AND P1, PT, R2, RZ, PT ;  /* 0x000000ff0200720c */ /* 0x004fc80003f25070 */
[----:B------:R-:W-:-:S13]  /*0f90*/  ISETP.NE.AND.EX P1, PT, R3, RZ, PT, P1 ;  /* 0x000000ff0300720c */ /* 0x000fda0003f25310 */
[----:B------:R-:W-:Y:S05]  /*0fa0*/  @!P1 BRA `(.L_x_11) ;  /* 0x00000000000c9947 */ /* 0x000fea0003800000 */
[----:B------:R-:W2:Y:S02]  /*0fb0*/  LD.E R2, desc[UR14][R2.64] ;  /* 0x0000000e02027980 */ /* 0x000ea4000c101900 */
[----:B--2---:R-:W-:Y:S01]  /*0fc0*/  R2UR UR20, R2 ;  /* 0x00000000021472ca */ /* 0x004fe200000e0000 */
[----:B------:R-:W-:-:S14]  /*0fd0*/  BRA `(.L_x_12) ;  /* 0x0000000000247947 */ /* 0x000fdc0003800000 */
.L_x_11:
[----:B------:R-:W-:Y:S02]  /*0fe0*/  ULDC.64 UR4, c[0x0][0x588] ;  /* 0x0001620000047ab9 */ /* 0x000fe40000000a00 */
[----:B------:R-:W-:-:S04]  /*0ff0*/  ISETP.NE.U32.AND P1, PT, RZ, UR4, PT ;  /* 0x00000004ff007c0c */ /* 0x000fc8000bf25070 */
[----:B------:R-:W-:-:S13]  /*1000*/  ISETP.NE.AND.EX P1, PT, RZ, UR5, PT, P1 ;  /* 0x00000005ff007c0c */ /* 0x000fda000bf25310 */
[----:B------:R-:W-:Y:S05]  /*1010*/  @!P1 BRA `(.L_x_13) ;  /* 0x0000000000109947 */ /* 0x000fea0003800000 */
[----:B0-----:R-:W0:Y:S02]  /*1020*/  LDC.64 R2, c[0x0][0x588] ;  /* 0x00016200ff027b82 */ /* 0x001e240000000a00 */
[----:B0-----:R-:W2:Y:S02]  /*1030*/  LDG.E R2, desc[UR14][R2.64] ;  /* 0x0000000e02027981 */ /* 0x001ea4000c1e1900 */
[----:B--2---:R-:W-:Y:S01]  /*1040*/  R2UR UR20, R2 ;  /* 0x00000000021472ca */ /* 0x004fe200000e0000 */
[----:B------:R-:W-:-:S14]  /*1050*/  BRA `(.L_x_12) ;  /* 0x0000000000047947 */ /* 0x000fdc0003800000 */
.L_x_13:
[----:B------:R-:W-:-:S05]  /*1060*/  ULDC UR20, c[0x0][0x580] ;  /* 0x0001600000147ab9 */ /* 0x000fca0000000800 */
.L_x_12:
[----:B------:R-:W-:Y:S02]  /*1070*/  ULDC.64 UR4, c[0x0][0x5a0] ;  /* 0x0001680000047ab9 */ /* 0x000fe40000000a00 */
        /* <DEDUP_REMOVED lines=11> */
.L_x_14:
        /* <DEDUP_REMOVED lines=8> */
.L_x_16:
[----:B------:R-:W-:-:S05]  /*11b0*/  ULDC UR21, c[0x0][0x584] ;  /* 0x0001610000157ab9 */ /* 0x000fca0000000800 */
.L_x_15:
[----:B------:R-:W-:-:S13]  /*11c0*/  LOP3.LUT P1, RZ, R4, 0xff, RZ, 0xc0, !PT ;  /* 0x000000ff04ff7812 */ /* 0x000fda000782c0ff */
[----:B------:R-:W-:Y:S05]  /*11d0*/  @!P1 EXIT ;  /* 0x000000000000994d */ /* 0x000fea0003800000 */
[----:B------:R-:W-:Y:S01]  /*11e0*/  ULDC UR4, c[0x0][0x28c] ;  /* 0x0000a30000047ab9 */ /* 0x000fe20000000800 */
[----:B------:R-:W-:Y:S02]  /*11f0*/  ULOP3.LUT UR23, UR13, 0x1, URZ, 0xfc, !UPT ;  /* 0x000000010d177892 */ /* 0x000fe4000f8efc3f */
[----:B------:R-:W-:-:S04]  /*1200*/  UIADD3 UR4, UR4, 0x3f, URZ ;  /* 0x0000003f04047890 */ /* 0x000fc8000fffe03f */
[----:B------:R-:W-:-:S04]  /*1210*/  USHF.R.S32.HI UR5, URZ, 0x1f, UR4 ;  /* 0x0000001f3f057899 */ /* 0x000fc80008011404 */
[----:B------:R-:W-:-:S03]  /*1220*/  ULEA.HI UR5, UR5, UR4, URZ, 0x6 ;  /* 0x0000000405057291 */ /* 0x000fc6000f8f303f */
[----:B------:R-:W-:Y:S01]  /*1230*/  UMOV UR4, URZ ;  /* 0x0000003f00047c82 */ /* 0x000fe20008000000 */
[----:B------:R-:W-:-:S03]  /*1240*/  USHF.R.S32.HI UR9, URZ, 0x6, UR5 ;  /* 0x000000063f097899 */ /* 0x000fc60008011405 */
[----:B------:R-:W-:-:S09]  /*1250*/  UMOV UR5, URZ ;  /* 0x0000003f00057c82 */ /* 0x000fd20008000000 */
.L_x_297:
[----:B0-----:R-:W0:Y:S01]  /*1260*/  S2R R0, SR_TID.X ;  /* 0x0000000000007919 */ /* 0x001e220000002100 */
[----:B--2---:R-:W2:Y:S01]  /*1270*/  S2UR UR17, SR_CgaCtaId ;  /* 0x00000000001179c3 */ /* 0x004ea20000008800 */
[----:B------:R-:W-:Y:S01]  /*1280*/  UMOV UR16, 0x400 ;  /* 0x0000040000107882 */ /* 0x000fe20000000000 */
[----:B------:R-:W-:Y:S01]  /*1290*/  UMOV UR6, URZ ;  /* 0x0000003f00067c82 */ /* 0x000fe20008000000 */
[----:B------:R-:W-:Y:S01]  /*12a0*/  STL [R1+0x74], RZ ;  /* 0x000074ff01007387 */ /* 0x000fe20000100800 */
[----:B------:R-:W-:Y:S01]  /*12b0*/  UMOV UR7, URZ ;  /* 0x0000003f00077c82 */ /* 0x000fe20008000000 */
[----:B------:R-:W-:Y:S01]  /*12c0*/  UMOV UR8, URZ ;  /* 0x0000003f00087c82 */ /* 0x000fe20008000000 */
[----:B------:R-:W-:Y:S01]  /*12d0*/  CS2R R4, SRZ ;  /* 0x0000000000047805 */ /* 0x000fe2000001ff00 */
[----:B------:R-:W-:Y:S01]  /*12e0*/  STL [R1+0x70], RZ ;  /* 0x000070ff01007387 */ /* 0x000fe20000100800 */
[----:B---3--:R-:W3:Y:S01]  /*12f0*/  LDC R2, c[0x0][0x28c] ;  /* 0x0000a300ff027b82 */ /* 0x008ee20000000800 */
[----:B------:R-:W-:-:S02]  /*1300*/  CS2R R6, SRZ ;  /* 0x0000000000067805 */ /* 0x000fc4000001ff00 */
[----:B------:R-:W-:Y:S01]  /*1310*/  CS2R R8, SRZ ;  /* 0x0000000000087805 */ /* 0x000fe2000001ff00 */
[----:B------:R-:W-:Y:S01]  /*1320*/  STL [R1+0x6c], RZ ;  /* 0x00006cff01007387 */ /* 0x000fe20000100800 */
[----:B------:R-:W-:Y:S02]  /*1330*/  CS2R R10, SRZ ;  /* 0x00000000000a7805 */ /* 0x000fe4000001ff00 */
[----:B------:R-:W-:Y:S02]  /*1340*/  CS2R R12, SRZ ;  /* 0x00000000000c7805 */ /* 0x000fe4000001ff00 */
[----:B------:R-:W-:Y:S01]  /*1350*/  CS2R R14, SRZ ;  /* 0x00000000000e7805 */ /* 0x000fe2000001ff00 */
[----:B------:R-:W-:Y:S01]  /*1360*/  STL [R1+0x68], RZ ;  /* 0x000068ff01007387 */ /* 0x000fe20000100800 */
[----:B------:R-:W-:Y:S02]  /*1370*/  CS2R R16, SRZ ;  /* 0x0000000000107805 */ /* 0x000fe4000001ff00 */
[----:B-1----:R-:W-:-:S02]  /*1380*/  CS2R R18, SRZ ;  /* 0x0000000000127805 */ /* 0x002fc4000001ff00 */
[----:B------:R-:W-:Y:S01]  /*1390*/  CS2R R20, SRZ ;  /* 0x0000000000147805 */ /* 0x000fe2000001ff00 */
[----:B------:R-:W-:Y:S01]  /*13a0*/  STL [R1+0x64], RZ ;  /* 0x000064ff01007387 */ /* 0x000fe20000100800 */
[----:B------:R-:W-:Y:S02]  /*13b0*/  CS2R R22, SRZ ;  /* 0x0000000000167805 */ /* 0x000fe4000001ff00 */
[----:B------:R-:W-:Y:S02]  /*13c0*/  CS2R R152, SRZ ;  /* 0x0000000000987805 */ /* 0x000fe4000001ff00 */
[----:B------:R-:W-:Y:S01]  /*13d0*/  CS2R R154, SRZ ;  /* 0x00000000009a7805 */ /* 0x000fe2000001ff00 */
[----:B------:R-:W-:Y:S01]  /*13e0*/  STL [R1+0x60], RZ ;  /* 0x000060ff01007387 */ /* 0x000fe20000100800 */
[----:B------:R-:W-:Y:S02]  /*13f0*/  CS2R R156, SRZ ;  /* 0x00000000009c7805 */ /* 0x000fe4000001ff00 */
[----:B------:R-:W-:-:S02]  /*1400*/  CS2R R158, SRZ ;  /* 0x00000000009e7805 */ /* 0x000fc4000001ff00 */
[----:B------:R-:W-:Y:S01]  /*1410*/  CS2R R160, SRZ ;  /* 0x0000000000a07805 */ /* 0x000fe2000001ff00 */
[----:B------:R-:W-:Y:S01]  /*1420*/  STL [R1+0x5c], RZ ;  /* 0x00005cff01007387 */ /* 0x000fe20000100800 */
[----:B------:R-:W-:Y:S02]  /*1430*/  CS2R R162, SRZ ;  /* 0x0000000000a27805 */ /* 0x000fe4000001ff00 */
[----:B------:R-:W-:Y:S02]  /*1440*/  CS2R R164, SRZ ;  /* 0x0000000000a47805 */ /* 0x000fe4000001ff00 */
[----:B------:R-:W-:Y:S02]  /*1450*/  CS2R R166, SRZ ;  /* 0x0000000000a67805 */ /* 0x000fe4000001ff00 */
[----:B0-----:R-:W-:Y:S01]  /*1460*/  LOP3.LUT R0, R0, 0x80, RZ, 0xc0, !PT ;  /* 0x0000008000007812 */ /* 0x001fe200078ec0ff */
[----:B------:R-:W-:Y:S01]  /*1470*/  STL [R1+0x58], RZ ;  /* 0x000058ff01007387 */ /* 0x000fe20000100800 */
[----:B---3--:R-:W-:-:S02]  /*1480*/  ISETP.GE.AND P1, PT, R2, 0x1, PT ;  /* 0x000000010200780c */ /* 0x008fc40003f26270 */
[----:B------:R-:W-:Y:S02]  /*1490*/  CS2R R2, SRZ ;  /* 0x0000000000027805 */ /* 0x000fe4000001ff00 */
[----:B------:R-:W-:Y:S01]  /*14a0*/  SHF.R.U32.HI R0, RZ, 0x7, R0 ;  /* 0x00000007ff007819 */ /* 0x000fe20000011600 */
[----:B------:R-:W-:Y:S01]  /*14b0*/  STL [R1+0x54], RZ ;  /* 0x000054ff01007387 */ /* 0x000fe20000100800 */
[----:B------:R-:W-:Y:S02]  /*14c0*/  CS2R R168, SRZ ;  /* 0x0000000000a87805 */ /* 0x000fe4000001ff00 */
[----:B------:R-:W-:Y:S02]  /*14d0*/  CS2R R170, SRZ ;  /* 0x0000000000aa7805 */ /* 0x000fe4000001ff00 */
[----:B------:R-:W-:Y:S01]  /*14e0*/  CS2R R172, SRZ ;  /* 0x0000000000ac7805 */ /* 0x000fe2000001ff00 */
[----:B------:R-:W-:Y:S01]  /*14f0*/  STL [R1+0x50], RZ ;  /* 0x000050ff01007387 */ /* 0x000fe20000100800 */
[----:B------:R-:W-:-:S02]  /*1500*/  CS2R R174, SRZ ;  /* 0x0000000000ae7805 */ /* 0x000fc4000001ff00 */
[----:B------:R-:W-:Y:S02]  /*1510*/  CS2R R176, SRZ ;  /* 0x0000000000b07805 */ /* 0x000fe4000001ff00 */
[----:B------:R-:W-:Y:S01]  /*1520*/  CS2R R178, SRZ ;  /* 0x0000000000b27805 */ /* 0x000fe2000001ff00 */
[----:B------:R-:W0:Y:S01]  /*1530*/  SHFL.IDX PT, R0, R0, RZ, 0x1f ;  /* 0x00001fff00007589 */ /* 0x000e2200000e0000 */
[----:B------:R-:W-:Y:S02]  /*1540*/  CS2R R180, SRZ ;  /* 0x0000000000b47805 */ /* 0x000fe4000001ff00 */
[----:B------:R-:W-:Y:S02]  /*1550*/  CS2R R182, SRZ ;  /* 0x0000000000b67805 */ /* 0x000fe4000001ff00 */
[----:B------:R-:W-:Y:S01]  /*1560*/  CS2R R184, SRZ ;  /* 0x0000000000b87805 */ /* 0x000fe2000001ff00 */
[----:B------:R1:W-:Y:S01]  /*1570*/  STL [R1+0x4c], RZ ;  /* 0x00004cff01007387 */ /* 0x0003e20000100800 */
[----:B------:R-:W-:-:S02]  /*1580*/  CS2R R186, SRZ ;  /* 0x0000000000ba7805 */ /* 0x000fc4000001ff00 */
[----:B------:R-:W-:Y:S02]  /*1590*/  CS2R R188, SRZ ;  /* 0x0000000000bc7805 */ /* 0x000fe4000001ff00 */
[----:B------:R-:W-:Y:S01]  /*15a0*/  CS2R R190, SRZ ;  /* 0x0000000000be7805 */ /* 0x000fe2000001ff00 */
[----:B------:R1:W-:Y:S01]  /*15b0*/  STL [R1+0x48], RZ ;  /* 0x000048ff01007387 */ /* 0x0003e20000100800 */
        /* <DEDUP_REMOVED lines=14> */
[----:B------:R-:W-:Y:S02]  /*16a0*/  CS2R R214, SRZ ;  /* 0x0000000000d67805 */ /* 0x000fe4000001ff00 */
[----:B0-----:R-:W-:Y:S01]  /*16b0*/  R2UR UR11, R0 ;  /* 0x00000000000b72ca */ /* 0x001fe200000e0000 */
[----:B------:R1:W-:Y:S01]  /*16c0*/  STL [R1+0x38], RZ ;  /* 0x000038ff01007387 */ /* 0x0003e20000100800 */
[----:B------:R-:W-:Y:S01]  /*16d0*/  IMAD.MOV.U32 R0, RZ, RZ, RZ ;  /* 0x000000ffff007224 */ /* 0x000fe200078e00ff */
[----:B------:R-:W-:Y:S02]  /*16e0*/  CS2R R216, SRZ ;  /* 0x0000000000d87805 */ /* 0x000fe4000001ff00 */
[----:B------:R-:W-:Y:S01]  /*16f0*/  CS2R R218, SRZ ;  /* 0x0000000000da7805 */ /* 0x000fe2000001ff00 */
[----:B------:R1:W-:Y:S01]  /*1700*/  STL [R1+0x34], RZ ;  /* 0x000034ff01007387 */ /* 0x0003e20000100800 */
[----:B------:R-:W-:-:S02]  /*1710*/  CS2R R220, SRZ ;  /* 0x0000000000dc7805 */ /* 0x000fc4000001ff00 */
[----:B------:R-:W-:Y:S02]  /*1720*/  CS2R R222, SRZ ;  /* 0x0000000000de7805 */ /* 0x000fe4000001ff00 */
[----:B------:R-:W-:Y:S01]  /*1730*/  CS2R R224, SRZ ;  /* 0x0000000000e07805 */ /* 0x000fe2000001ff00 */
[----:B------:R1:W-:Y:S01]  /*1740*/  STL [R1+0x30], RZ ;  /* 0x000030ff01007387 */ /* 0x0003e20000100800 */
[----:B------:R-:W-:Y:S01]  /*1750*/  IMAD.MOV.U32 R226, RZ, RZ, RZ ;  /* 0x000000ffffe27224 */ /* 0x000fe200078e00ff */
[----:B------:R-:W-:Y:S01]  /*1760*/  CS2R R88, SRZ ;  /* 0x0000000000587805 */ /* 0x000fe2000001ff00 */
[----:B------:R-:W-:Y:S01]  /*1770*/  IMAD.U32 R227, RZ, RZ, UR4 ;  /* 0x00000004ffe37e24 */ /* 0x000fe2000f8e00ff */
[----:B------:R1:W-:Y:S01]  /*1780*/  STL [R1+0x2c], RZ ;  /* 0x00002cff01007387 */ /* 0x0003e20000100800 */
[----:B------:R-:W-:Y:S01]  /*1790*/  ULEA.HI UR10, UR11, UR11, URZ, 0x1 ;  /* 0x0000000b0b0a7291 */ /* 0x000fe2000f8f083f */
[----:B------:R-:W-:Y:S02]  /*17a0*/  CS2R R90, SRZ ;  /* 0x00000000005a7805 */ /* 0x000fe4000001ff00 */
[----:B------:R-:W-:Y:S01]  /*17b0*/  CS2R R92, SRZ ;  /* 0x00000000005c7805 */ /* 0x000fe2000001ff00 */
[----:B------:R1:W-:Y:S01]  /*17c0*/  STL [R1+0x28], RZ ;  /* 0x000028ff01007387 */ /* 0x0003e20000100800 */
[----:B------:R-:W-:Y:S01]  /*17d0*/  ULOP3.LUT UR12, UR10, 0xffffe, URZ, 0xc0, !UPT ;  /* 0x000ffffe0a0c7892 */ /* 0x000fe2000f8ec03f */
[----:B------:R-:W-:Y:S01]  /*17e0*/  CS2R R94, SRZ ;  /* 0x00000000005e7805 */ /* 0x000fe2000001ff00 */
[----:B--2---:R-:W-:Y:S01]  /*17f0*/  ULEA UR10, UR17, UR16, 0x18 ;  /* 0x00000010110a7291 */ /* 0x004fe2000f8ec03f */
[----:B------:R1:W-:Y:S01]  /*1800*/  STL [R1+0x24], RZ ;  /* 0x000024ff01007387 */ /* 0x0003e20000100800 */
[----:B------:R-:W-:Y:S01]  /*1810*/  UIADD3 UR12, UR11, -UR12, URZ ;  /* 0x8000000c0b0c7290 */ /* 0x000fe2000fffe03f */
[----:B------:R-:W-:-:S02]  /*1820*/  CS2R R96, SRZ ;  /* 0x0000000000607805 */ /* 0x000fc4000001ff00 */
[----:B------:R-:W-:Y:S01]  /*1830*/  CS2R R98, SRZ ;  /* 0x0000000000627805 */ /* 0x000fe2000001ff00 */
[----:B------:R1:W-:Y:S01]  /*1840*/  STL [R1+0x20], RZ ;  /* 0x000020ff01007387 */ /* 0x0003e20000100800 */
[----:B------:R-:W-:Y:S01]  /*1850*/  ULEA UR12, UR12, UR10, 0xc ;  /* 0x0000000a0c0c7291 */ /* 0x000fe2000f8e603f */
[----:B------:R-:W-:Y:S02]  /*1860*/  CS2R R100, SRZ ;  /* 0x0000000000647805 */ /* 0x000fe4000001ff00 */
[----:B------:R-:W-:Y:S01]  /*1870*/  CS2R R102, SRZ ;  /* 0x0000000000667805 */ /* 0x000fe2000001ff00 */
[----:B------:R1:W-:Y:S01]  /*1880*/  STL [R1+0x1c], RZ ;  /* 0x00001cff01007387 */ /* 0x0003e20000100800 */
[----:B------:R-:W-:Y:S01]  /*1890*/  UIADD3 UR12, UR12, 0x100, URZ ;  /* 0x000001000c0c7890 */ /* 0x000fe2000fffe03f */
[----:B------:R-:W-:Y:S02]  /*18a0*/  CS2R R104, SRZ ;  /* 0x0000000000687805 */ /* 0x000fe4000001ff00 */
[----:B------:R-:W-:Y:S01]  /*18b0*/  CS2R R106, SRZ ;  /* 0x00000000006a7805 */ /* 0x000fe2000001ff00 */
[----:B------:R1:W-:Y:S01]  /*18c0*/  STL [R1+0x18], RZ ;  /* 0x000018ff01007387 */ /* 0x0003e20000100800 */
[----:B------:R-:W-:Y:S01]  /*18d0*/  USHF.R.U32.HI UR11, URZ, 0x4, UR12 ;  /* 0x000000043f0b7899 */ /* 0x000fe2000801160c */
[----:B------:R-:W-:-:S02]  /*18e0*/  CS2R R108, SRZ ;  /* 0x00000000006c7805 */ /* 0x000fc4000001ff00 */
[----:B------:R-:W-:Y:S01]  /*18f0*/  CS2R R110, SRZ ;  /* 0x00000000006e7805 */ /* 0x000fe2000001ff00 */
[----:B------:R1:W-:Y:S01]  /*1900*/  STL [R1+0x14], RZ ;  /* 0x000014ff01007387 */ /* 0x0003e20000100800 */
[----:B------:R-:W-:Y:S01]  /*1910*/  ULOP3.LUT UR11, UR11, 0x3fff, URZ, 0xc0, !UPT ;  /* 0x00003fff0b0b7892 */ /* 0x000fe2000f8ec03f */
[----:B------:R-:W-:Y:S01]  /*1920*/  CS2R R112, SRZ ;  /* 0x0000000000707805 */ /* 0x000fe2000001ff00 */
[----:B------:R-:W-:Y:S01]  /*1930*/  UMOV UR12, UR5 ;  /* 0x00000005000c7c82 */ /* 0x000fe20008000000 */
        /* <DEDUP_REMOVED lines=16> */
[----:B------:R1:W-:Y:S01]  /*1a40*/  STL [R1], RZ ;  /* 0x000000ff01007387 */ /* 0x0003e20000100800 */
[----:B------:R-:W-:Y:S02]  /*1a50*/  CS2R R138, SRZ ;  /* 0x00000000008a7805 */ /* 0x000fe4000001ff00 */
[----:B------:R-:W-:Y:S02]  /*1a60*/  CS2R R140, SRZ ;  /* 0x00000000008c7805 */ /* 0x000fe4000001ff00 */
[----:B------:R-:W-:Y:S02]  /*1a70*/  CS2R R142, SRZ ;  /* 0x00000000008e7805 */ /* 0x000fe4000001ff00 */
[----:B------:R-:W-:-:S02]  /*1a80*/  CS2R R144, SRZ ;  /* 0x0000000000907805 */ /* 0x000fc4000001ff00 */
[----:B------:R-:W-:Y:S02]  /*1a90*/  CS2R R146, SRZ ;  /* 0x0000000000927805 */ /* 0x000fe4000001ff00 */
[----:B------:R-:W-:Y:S02]  /*1aa0*/  CS2R R148, SRZ ;  /* 0x0000000000947805 */ /* 0x000fe4000001ff00 */
[----:B------:R-:W-:Y:S02]  /*1ab0*/  CS2R R150, SRZ ;  /* 0x0000000000967805 */ /* 0x000fe4000001ff00 */
[----:B------:R-:W-:Y:S02]  /*1ac0*/  CS2R R24, SRZ ;  /* 0x0000000000187805 */ /* 0x000fe4000001ff00 */
[----:B------:R-:W-:Y:S02]  /*1ad0*/  CS2R R26, SRZ ;  /* 0x00000000001a7805 */ /* 0x000fe4000001ff00 */
[----:B----4-:R-:W-:-:S02]  /*1ae0*/  CS2R R28, SRZ ;  /* 0x00000000001c7805 */ /* 0x010fc4000001ff00 */
[----:B------:R-:W-:Y:S02]  /*1af0*/  CS2R R30, SRZ ;  /* 0x00000000001e7805 */ /* 0x000fe4000001ff00 */
[----:B------:R-:W-:Y:S02]  /*1b00*/  CS2R R32, SRZ ;  /* 0x0000000000207805 */ /* 0x000fe4000001ff00 */
        /* <DEDUP_REMOVED lines=26> */
[----:B------:R-:W-:Y:S01]  /*1cb0*/  CS2R R86, SRZ ;  /* 0x0000000000567805 */ /* 0x000fe2000001ff00 */
[----:B-1----:R-:W-:Y:S06]  /*1cc0*/  @!P1 BRA `(.L_x_17) ;  /* 0x0000001000889947 */ /* 0x002fec0003800000 */
[----:B------:R-:W-:-:S06]  /*1cd0*/  UISETP.NE.AND UP0, UPT, UR23, 0x3, UPT ;  /* 0x000000031700788c */ /* 0x000fcc000bf05270 */
[----:B------:R-:W-:-:S13]  /*1ce0*/  PLOP3.LUT P2, PT, PT, PT, UP0, 0x80, 0x0 ;  /* 0x000000000000781c */ /* 0x000fda0003f4f008 */
[----:B------:R-:W-:Y:S05]  /*1cf0*/  @!P2 BRA `(.L_x_18) ;  /* 0x000000000004a947 */ /* 0x000fea0003800000 */
[----:B------:R-:W-:Y:S01]  /*1d00*/  BPT.TRAP 0x1 ;  /* 0x000000040000795c */ /* 0x000fe20000300000 */
.L_x_18:
[----:B------:R-:W-:Y:S01]  /*1d10*/  ULEA UR6, UR5, UR10, 0x3 ;  /* 0x0000000a05067291 */ /* 0x000fe2000f8e183f */
[----:B------:R-:W-:-:S05]  /*1d20*/  IMAD.U32 R0, RZ, RZ, UR4 ;  /* 0x00000004ff007e24 */ /* 0x000fca000f8e00ff */
[----:B------:R-:W-:-:S04]  /*1d30*/  SHF.L.U32 R0, R0, 0x1f, RZ ;  /* 0x0000001f00007819 */ /* 0x000fc800000006ff */
[----:B------:R0:W1:Y:S01]  /*1d40*/  SYNCS.PHASECHK.TRANS64.TRYWAIT P1, [UR6], R0 ;  /* 0x00000000ff0075a7 */ /* 0x0000620008020146 */
[----:B------:R-:W-:Y:S05]  /*1d50*/  @!P2 BRA `(.L_x_19) ;  /* 0x000000000004a947 */ /* 0x000fea0003800000 */
[----:B------:R-:W-:Y:S01]  /*1d60*/  BPT.TRAP 0x1 ;  /* 0x000000040000795c */ /* 0x000fe20000300000 */
.L_x_19:
[----:B-1----:R-:W-:Y:S05]  /*1d70*/  @P1 BRA `(.L_x_20) ;  /* 0x0000000000081947 */ /* 0x002fea0003800000 */
[----:B------:R-:W1:Y:S02]  /*1d80*/  SYNCS.PHASECHK.TRANS64.TRYWAIT P1, [UR6], R0 ;  /* 0x00000000ff0075a7 */ /* 0x000e640008020146 */
[----:B-1----:R-:W-:Y:S05]  /*1d90*/  @!P1 BRA `(.L_x_21) ;  /* 0x000000e4009c9947 */ /* 0x002fea0003800000 */
.L_x_20:
[----:B------:R-:W-:Y:S01]  /*1da0*/  UIADD3 UR6, UR10, 0x10100, URZ ;  /* 0x000101000a067890 */ /* 0x000fe2000fffe03f */
[----:B------:R-:W-:Y:S01]  /*1db0*/  WARPGROUP.ARRIVE ;  /* 0x00000000000079c5 */ /* 0x000fe20000000000 */
[----:B------:R-:W-:Y:S01]  /*1dc0*/  ULOP3.LUT UR7, UR11, 0x10000, URZ, 0xfc, !UPT ;  /* 0x000100000b077892 */ /* 0x000fe2000f8efc3f */
[----:B------:R2:W-:Y:S01]  /*1dd0*/  STL [R1+0x74], RZ ;  /* 0x000074ff01007387 */ /* 0x0005e20000100800 */
[----:B------:R-:W-:Y:S01]  /*1de0*/  USHF.R.U32.HI UR6, URZ, 0x4, UR6 ;  /* 0x000000043f067899 */ /* 0x000fe20008011606 */
[----:B01----:R-:W-:Y:S01]  /*1df0*/  IMAD.MOV.U32 R0, RZ, RZ, RZ ;  /* 0x000000ffff007224 */ /* 0x003fe200078e00ff */
[----:B------:R-:W-:Y:S01]  /*1e00*/  ULEA UR7, UR5, UR7, 0xa ;  /* 0x0000000705077291 */ /* 0x000fe2000f8e503f */
[----:B------:R2:W-:Y:S01]  /*1e10*/  STL [R1+0x70], RZ ;  /* 0x000070ff01007387 */ /* 0x0005e20000100800 */
[----:B------:R-:W-:Y:S01]  /*1e20*/  ULOP3.LUT UR6, UR6, 0x3fff, URZ, 0xc0, !UPT ;  /* 0x00003fff06067892 */ /* 0x000fe2000f8ec03f */
[----:B------:R-:W-:Y:S01]  /*1e30*/  CS2R R2, SRZ ;  /* 0x0000000000027805 */ /* 0x000fe2000001ff00 */
[----:B------:R-:W-:Y:S01]  /*1e40*/  UMOV UR17, 0x80000020 ;  /* 0x8000002000117882 */ /* 0x000fe20000000000 */
[----:B------:R-:W-:Y:S01]  /*1e50*/  UMOV UR19, 0x80000020 ;  /* 0x8000002000137882 */ /* 0x000fe20000000000 */
[----:B------:R-:W-:Y:S01]  /*1e60*/  ULOP3.LUT UR6, UR6, 0x10000, URZ, 0xfc, !UPT ;  /* 0x0001000006067892 */ /* 0x000fe2000f8efc3f */
[----:B------:R2:W-:Y:S01]  /*1e70*/  STL [R1+0x6c], RZ ;  /* 0x00006cff01007387 */ /* 0x0005e20000100800 */
[----:B------:R-:W-:Y:S01]  /*1e80*/  UMOV UR16, UR7 ;  /* 0x0000000700107c82 */ /* 0x000fe20008000000 */
[----:B------:R-:W-:Y:S01]  /*1e90*/  CS2R R4, SRZ ;  /* 0x0000000000047805 */ /* 0x000fe2000001ff00 */
[----:B------:R-:W-:Y:S01]  /*1ea0*/  ULEA UR8, UR5, UR6, 0x9 ;  /* 0x0000000605087291 */ /* 0x000fe2000f8e483f */
[----:B------:R2:W-:Y:S01]  /*1eb0*/  STL [R1+0x68], RZ ;  /* 0x000068ff01007387 */ /* 0x0005e20000100800 */
[----:B------:R-:W-:Y:S01]  /*1ec0*/  CS2R R6, SRZ ;  /* 0x0000000000067805 */ /* 0x000fe2000001ff00 */
[----:B------:R-:W-:Y:S01]  /*1ed0*/  UMOV UR6, 0x2 ;  /* 0x0000000200067882 */ /* 0x000fe20000000000 */
[----:B------:R-:W-:Y:S01]  /*1ee0*/  CS2R R8, SRZ ;  /* 0x0000000000087805 */ /* 0x000fe2000001ff00 */
[----:B------:R2:W-:Y:S01]  /*1ef0*/  STL [R1+0x64], RZ ;  /* 0x000064ff01007387 */ /* 0x0005e20000100800 */
[----:B------:R-:W-:Y:S01]  /*1f00*/  CS2R R10, SRZ ;  /* 0x00000000000a7805 */ /* 0x000fe2000001ff00 */
[----:B------:R-:W-:Y:S01]  /*1f10*/  UMOV UR18, UR8 ;  /* 0x0000000800127c82 */ /* 0x000fe20008000000 */
[----:B------:R-:W-:Y:S01]  /*1f20*/  CS2R R12, SRZ ;  /* 0x00000000000c7805 */ /* 0x000fe2000001ff00 */
[----:B------:R-:W-:Y:S01]  /*1f30*/  QGMMA.64x128x32.F32.E4M3.E4M3 R88, gdesc[UR16], RZ, !UPT ;  /* 0x01e00000105879f3 */ /* 0x000fe2000c7008ff */
[----:B------:R-:W-:Y:S01]  /*1f40*/  UIADD3 UR16, UR7, 0x200, URZ ;  /* 0x0000020007107890 */ /* 0x000fe2000fffe03f */
[----:B------:R2:W-:Y:S01]  /*1f50*/  STL [R1+0x60], RZ ;  /* 0x000060ff01007387 */ /* 0x0005e20000100800 */
[----:B------:R-:W-:Y:S01]  /*1f60*/  UMOV UR17, 0x80000020 ;  /* 0x8000002000117882 */ /* 0x000fe20000000000 */
[----:B------:R-:W-:-:S02]  /*1f70*/  CS2R R14, SRZ ;  /* 0x00000000000e7805 */ /* 0x000fc4000001ff00 */
[----:B------:R-:W-:Y:S01]  /*1f80*/  CS2R R16, SRZ ;  /* 0x0000000000107805 */ /* 0x000fe2000001ff00 */
[----:B------:R2:W-:Y:S01]  /*1f90*/  STL [R1+0x5c], RZ ;  /* 0x00005cff01007387 */ /* 0x0005e20000100800 */
[----:B------:R-:W-:Y:S02]  /*1fa0*/  CS2R R18, SRZ ;  /* 0x0000000000127805 */ /* 0x000fe4000001ff00 */
[----:B------:R-:W-:Y:S02]  /*1fb0*/  CS2R R20, SRZ ;  /* 0x0000000000147805 */ /* 0x000fe4000001ff00 */
[----:B------:R-:W-:Y:S01]  /*1fc0*/  CS2R R22, SRZ ;  /* 0x0000000000167805 */ /* 0x000fe2000001ff00 */
[----:B------:R2:W-:Y:S01]  /*1fd0*/  STL [R1+0x58], RZ ;  /* 0x000058ff01007387 */ /* 0x0005e20000100800 */
[----:B------:R-:W-:Y:S01]  /*1fe0*/  CS2R R152, SRZ ;  /* 0x0000000000987805 */ /* 0x000fe2000001ff00 */
[----:B------:R-:W-:Y:S01]  /*1ff0*/  QGMMA.64x128x32.F32.E4M3.E4M3 R24, gdesc[UR16], RZ, !UPT ;  /* 0x01e00000101879f3 */ /* 0x000fe2000c7008ff */
[----:B------:R-:W-:Y:S01]  /*2000*/  UIADD3 UR16, UR7, 0x2, URZ ;  /* 0x0000000207107890 */ /* 0x000fe2000fffe03f */
[----:B------:R2:W-:Y:S01]  /*2010*/  STL [R1+0x54], RZ ;  /* 0x000054ff01007387 */ /* 0x0005e20000100800 */
[----:B------:R-:W-:Y:S01]  /*2020*/  UIADD3 UR18, UR8, 0x2, URZ ;  /* 0x0000000208127890 */ /* 0x000fe2000fffe03f */
[----:B------:R-:W-:Y:S01]  /*2030*/  CS2R R154, SRZ ;  /* 0x00000000009a7805 */ /* 0x000fe2000001ff00 */
[----:B------:R-:W-:Y:S01]  /*2040*/  UMOV UR17, 0x80000020 ;  /* 0x8000002000117882 */ /* 0x000fe20000000000 */
        /* <DEDUP_REMOVED lines=9> */
[----:B------:R-:W-:Y:S02]  /*20e0*/  CS2R R166, SRZ ;  /* 0x0000000000a67805 */ /* 0x000fe4000001ff00 */
        /* <DEDUP_REMOVED lines=39> */
[----:B------:R-:W-:-:S03]  /*2360*/  IMAD.MOV.U32 R226, RZ, RZ, RZ ;  /* 0x000000ffffe27224 */ /* 0x000fc600078e00ff */
[----:B------:R2:W-:Y:S04]  /*2370*/  STL [R1+0x1c], RZ ;  /* 0x00001cff01007387 */ /* 0x0005e80000100800 */
[----:B------:R2:W-:Y:S04]  /*2380*/  STL [R1+0x18], RZ ;  /* 0x000018ff01007387 */ /* 0x0005e80000100800 */
[----:B------:R2:W-:Y:S04]  /*2390*/  STL [R1+0x14], RZ ;  /* 0x000014ff01007387 */ /* 0x0005e80000100800 */
[----:B------:R2:W-:Y:S04]  /*23a0*/  STL [R1+0x10], RZ ;  /* 0x000010ff01007387 */ /* 0x0005e80000100800 */
[----:B------:R2:W-:Y:S04]  /*23b0*/  STL [R1+0xc], RZ ;  /* 0x00000cff01007387 */ /* 0x0005e80000100800 */
[----:B------:R2:W-:Y:S04]  /*23c0*/  STL [R1+0x8], RZ ;  /* 0x000008ff01007387 */ /* 0x0005e80000100800 */
[----:B------:R2:W-:Y:S04]  /*23d0*/  STL [R1+0x4], RZ ;  /* 0x000004ff01007387 */ /* 0x0005e80000100800 */
[----:B------:R2:W-:Y:S01]  /*23e0*/  STL [R1], RZ ;  /* 0x000000ff01007387 */ /* 0x0005e20000100800 */
[----:B------:R-:W-:Y:S01]  /*23f0*/  QGMMA.64x128x32.F32.E4M3.E4M3 R88, gdesc[UR16], R88 ;  /* 0x01e00000105879f3 */ /* 0x000fe20008700858 */
[----:B------:R-:W-:Y:S01]  /*2400*/  UIADD3 UR16, UR7, 0x202, URZ ;  /* 0x0000020207107890 */ /* 0x000fe2000fffe03f */
[----:B------:R-:W-:-:S02]  /*2410*/  UMOV UR17, 0x80000020 ;  /* 0x8000002000117882 */ /* 0x000fc40000000000 */
[----:B------:R-:W-:Y:S02]  /*2420*/  ULDC UR7, c[0x0][0x50c] ;  /* 0x0001430000077ab9 */ /* 0x000fe40000000800 */
[----:B------:R-:W-:-:S04]  /*2430*/  UISETP.NE.AND UP0, UPT, UR7, 0x2, UPT ;  /* 0x000000020700788c */ /* 0x000fc8000bf05270 */
[----:B------:R-:W-:Y:S02]  /*2440*/  USEL UR7, URZ, 0x1, UP0 ;  /* 0x000000013f077887 */ /* 0x000fe40008000000 */
[----:B------:R-:W-:Y:S04]  /*2450*/  QGMMA.64x128x32.F32.E4M3.E4M3 R24, gdesc[UR16], R24, gsb0 ;  /* 0x01e00000101879f3 */ /* 0x000fe80008000818 */
[----:B------:R-:W-:-:S13]  /*2460*/  ISETP.NE.AND P1, PT, RZ, UR7, PT ;  /* 0x00000007ff007c0c */ /* 0x000fda000bf25270 */
[----:B--2---:R-:W-:Y:S05]  /*2470*/  @!P1 BRA `(.L_x_22) ;  /* 0x0000000800809947 */ /* 0x004fea0003800000 */
[----:B------:R-:W-:Y:S02]  /*2480*/  WARPGROUP.DEPBAR.LE gsb0, 0x0 ;  /* 0x00008000000079c5 */ /* 0x000fe40000010000 */
[----:B------:R-:W-:-:S01]  /*2490*/  FADD R227, RZ, R58 ;  /* 0x0000003affe37221 */ /* 0x000fc20000000000 */
[----:B------:R-:W-:Y:S01]  /*24a0*/  FADD R226, RZ, R88 ;  /* 0x00000058ffe27221 */ /* 0x000fe20000000000 */
[----:B------:R-:W-:-:S01]  /*24b0*/  FADD R225, RZ, R89 ;  /* 0x00000059ffe17221 */ /* 0x000fc20000000000 */
[----:B------:R-:W-:Y:S01]  /*24c0*/  FADD R224, RZ, R90 ;  /* 0x0000005affe07221 */ /* 0x000fe20000000000 */
[----:B------:R-:W-:-:S01]  /*24d0*/  FADD R223, RZ, R91 ;  /* 0x0000005bffdf7221 */ /* 0x000fc20000000000 */
[----:B------:R0:W-:Y:S01]  /*24e0*/  STL [R1], R227 ;  /* 0x000000e301007387 */ /* 0x0001e20000100800 */
[----:B------:R-:W-:-:S01]  /*24f0*/  FADD R222, RZ, R92 ;  /* 0x0000005cffde7221 */ /* 0x000fc20000000000 */
[----:B------:R-:W-:Y:S01]  /*2500*/  FADD R221, RZ, R93 ;  /* 0x0000005dffdd7221 */ /* 0x000fe20000000000 */
[----:B------:R-:W-:-:S01]  /*2510*/  FADD R220, RZ, R94 ;  /* 0x0000005effdc7221 */ /* 0x000fc20000000000 */
[----:B------:R-:W-:Y:S01]  /*2520*/  FADD R219, RZ, R95 ;  /* 0x0000005fffdb7221 */ /* 0x000fe20000000000 */
[----:B------:R-:W-:-:S01]  /*2530*/  FADD R218, RZ, R96 ;  /* 0x00000060ffda7221 */ /* 0x000fc20000000000 */
[----:B------:R-:W-:Y:S01]  /*2540*/  FADD R217, RZ, R97 ;  /* 0x00000061ffd97221 */ /* 0x000fe20000000000 */
[----:B------:R-:W-:-:S01]  /*2550*/  FADD R216, RZ, R98 ;  /* 0x00000062ffd87221 */ /* 0x000fc20000000000 */
[----:B------:R-:W-:Y:S01]  /*2560*/  FADD R215, RZ, R99 ;  /* 0x00000063ffd77221 */ /* 0x000fe20000000000 */
[----:B------:R-:W-:-:S01]  /*2570*/  FADD R214, RZ, R100 ;  /* 0x00000064ffd67221 */ /* 0x000fc20000000000 */
[----:B0-----:R-:W-:Y:S01]  /*2580*/  FADD R227, RZ, R59 ;  /* 0x0000003bffe37221 */ /* 0x001fe20000000000 */
[----:B------:R-:W-:-:S01]  /*2590*/  FADD R213, RZ, R101 ;  /* 0x00000065ffd57221 */ /* 0x000fc20000000000 */
[----:B------:R-:W-:Y:S01]  /*25a0*/  FADD R212, RZ, R102 ;  /* 0x00000066ffd47221 */ /* 0x000fe20000000000 */
[----:B------:R-:W-:-:S01]  /*25b0*/  FADD R211, RZ, R103 ;  /* 0x00000067ffd37221 */ /* 0x000fc20000000000 */
[----:B------:R-:W-:Y:S01]  /*25c0*/  FADD R210, RZ, R104 ;  /* 0x00000068ffd27221 */ /* 0x000fe20000000000 */
[----:B------:R0:W-:Y:S01]  /*25d0*/  STL [R1+0x4], R227 ;  /* 0x000004e301007387 */ /* 0x0001e20000100800 */
        /* <DEDUP_REMOVED lines=93> */
[----:B------:R-:W-:Y:S01]  /*2bb0*/  UMOV UR6, URZ ;  /* 0x0000003f00067c82 */ /* 0x000fe20008000000 */
[----:B0-----:R-:W-:-:S05]  /*2bc0*/  FADD R227, RZ, R66 ;  /* 0x00000042ffe37221 */ /* 0x001fca0000000000 */
[----:B------:R0:W-:Y:S02]  /*2bd0*/  STL [R1+0x20], R227 ;  /* 0x000020e301007387 */ /* 0x0001e40000100800 */
        /* <DEDUP_REMOVED lines=42> */
.L_x_22:
[----:B------:R-:W-:-:S04]  /*2e80*/  UIADD3 UR12, UR5, 0x1, URZ ;  /* 0x00000001050c7890 */ /* 0x000fc8000fffe03f */
[----:B------:R-:W-:-:S04]  /*2e90*/  UISETP.NE.AND UP0, UPT, UR12, 0x4, UPT ;  /* 0x000000040c00788c */ /* 0x000fc8000bf05270 */
[----:B------:R-:W-:Y:S02]  /*2ea0*/  USEL UR8, URZ, 0x1, UP0 ;  /* 0x000000013f087887 */ /* 0x000fe40008000000 */
[----:B------:R-:W-:Y:S02]  /*2eb0*/  USEL UR12, UR12, URZ, UP0 ;  /* 0x0000003f0c0c7287 */ /* 0x000fe40008000000 */
[----:B------:R-:W-:-:S06]  /*2ec0*/  ULOP3.LUT UR8, UR4, UR8, URZ, 0x3c, !UPT ;  /* 0x0000000804087292 */ /* 0x000fcc000f8e3c3f */
[----:B0-----:R-:W-:Y:S01]  /*2ed0*/  IMAD.U32 R227, RZ, RZ, UR8 ;  /* 0x00000008ffe37e24 */ /* 0x001fe2000f8e00ff */
[----:B------:R-:W-:-:S06]  /*2ee0*/  UMOV UR8, 0x1 ;  /* 0x0000000100087882 */ /* 0x000fcc0000000000 */
.L_x_17:
[----:B------:R-:W-:-:S04]  /*2ef0*/  UISETP.LT.AND UP0, UPT, UR9, 0x1, UPT ;  /* 0x000000010900788c */ /* 0x000fc8000bf01270 */
[----:B------:R-:W-:-:S04]  /*2f00*/  USEL UR16, UR9, 0x1, UP0 ;  /* 0x0000000109107887 */ /* 0x000fc80008000000 */
[----:B------:R-:W-:-:S04]  /*2f10*/  UIADD3 UR16, UR9, -UR16, URZ ;  /* 0x8000001009107290 */ /* 0x000fc8000fffe03f */
[----:B------:R-:W-:-:S06]  /*2f20*/  UISETP.GE.AND UP0, UPT, UR16, 0x1, UPT ;  /* 0x000000011000788c */ /* 0x000fcc000bf06270 */
[----:B------:R-:W-:-:S13]  /*2f30*/  PLOP3.LUT P1, PT, PT, PT, UP0, 0x80, 0x0 ;  /* 0x000000000000781c */ /* 0x000fda0003f2f008 */
[----:B------:R-:W-:Y:S05]  /*2f40*/  @!P1 BRA `(.L_x_23) ;  /* 0x0000001000b49947 */ /* 0x000fea0003800000 */
[----:B------:R-:W-:Y:S01]  /*2f50*/  IMAD.U32 R228, RZ, RZ, UR16 ;  /* 0x00000010ffe47e24 */ /* 0x000fe2000f8e00ff */
[----:B------:R-:W-:Y:S01]  /*2f60*/  UMOV UR24, UR5 ;  /* 0x0000000500187c82 */ /* 0x000fe20008000000 */
[----:B------:R-:W-:-:S05]  /*2f70*/  ULDC UR25, c[0x0][0x50c] ;  /* 0x0001430000197ab9 */ /* 0x000fca0000000800 */
.L_x_31:
[----:B------:R-:W-:-:S06]  /*2f80*/  UISETP.NE.AND UP0, UPT, UR23, 0x3, UPT ;  /* 0x000000031700788c */ /* 0x000fcc000bf05270 */
[----:B------:R-:W-:-:S13]  /*2f90*/  PLOP3.LUT P2, PT, PT, PT, UP0, 0x80, 0x0 ;  /* 0x000000000000781c */ /* 0x000fda0003f4f008 */
[----:B01---5:R-:W-:Y:S05]  /*2fa0*/  @!P2 BRA `(.L_x_24) ;  /* 0x000000000004a947 */ /* 0x023fea0003800000 */
[----:B------:R-:W-:Y:S01]  /*2fb0*/  BPT.TRAP 0x1 ;  /* 0x000000040000795c */ /* 0x000fe20000300000 */
.L_x_24:
[----:B------:R-:W0:Y:S01]  /*2fc0*/  S2UR UR16, SR_CgaCtaId ;  /* 0x00000000001079c3 */ /* 0x000e220000008800 */
[----:B------:R-:W-:Y:S01]  /*2fd0*/  UMOV UR10, 0x400 ;  /* 0x00000400000a7882 */ /* 0x000fe20000000000 */
[----:B------:R-:W-:Y:S01]  /*2fe0*/  SHF.L.U32 R229, R227, 0x1f, RZ ;  /* 0x0000001fe3e57819 */ /* 0x000fe200000006ff */
[----:B0-----:R-:W-:-:S04]  /*2ff0*/  ULEA UR10, UR16, UR10, 0x18 ;  /* 0x0000000a100a7291 */ /* 0x001fc8000f8ec03f */
[----:B------:R-:W-:-:S09]  /*3000*/  ULEA UR16, UR12, UR10, 0x3 ;  /* 0x0000000a0c107291 */ /* 0x000fd2000f8e183f */
[----:B------:R0:W1:Y:S01]  /*3010*/  SYNCS.PHASECHK.TRANS64.TRYWAIT P1, [UR16], R229 ;  /* 0x000000e5ff0075a7 */ /* 0x0000620008020150 */
[----:B------:R-:W-:Y:S05]  /*3020*/  @!P2 BRA `(.L_x_25) ;  /* 0x000000000004a947 */ /* 0x000fea0003800000 */
[----:B------:R-:W-:Y:S01]  /*3030*/  BPT.TRAP 0x1 ;  /* 0x000000040000795c */ /* 0x000fe20000300000 */
.L_x_25:
[----:B-1----:R-:W-:Y:S05]  /*3040*/  @P1 BRA `(.L_x_26) ;  /* 0x0000000000081947 */ /* 0x002fea0003800000 */
[----:B------:R-:W1:Y:S02]  /*3050*/  SYNCS.PHASECHK.TRANS64.TRYWAIT P1, [UR16], R229 ;  /* 0x000000e5ff0075a7 */ /* 0x000e640008020150 */
[----:B-1----:R-:W-:Y:S05]  /*3060*/  @!P1 BRA `(.L_x_27) ;  /* 0x000000d400009947 */ /* 0x002fea0003800000 */
.L_x_26:
[----:B------:R-:W-:Y:S01]  /*3070*/  UIADD3 UR16, UR10, 0x10100, URZ ;  /* 0x000101000a107890 */ /* 0x000fe2000fffe03f */
[----:B------:R-:W-:Y:S01]  /*3080*/  WARPGROUP.ARRIVE ;  /* 0x00000000000079c5 */ /* 0x000fe20000000000 */
[----:B------:R-:W-:Y:S02]  /*3090*/  UISETP.NE.AND UP0, UPT, UR7, URZ, UPT ;  /* 0x0000003f0700728c */ /* 0x000fe4000bf05270 */
[----:B------:R-:W-:Y:S02]  /*30a0*/  USHF.R.U32.HI UR16, URZ, 0x4, UR16 ;  /* 0x000000043f107899 */ /* 0x000fe40008011610 */
[----:B------:R-:W-:Y:S02]  /*30b0*/  USEL UR8, UR8, URZ, !UP0 ;  /* 0x0000003f08087287 */ /* 0x000fe4000c000000 */
[----:B------:R-:W-:Y:S02]  /*30c0*/  ULOP3.LUT UR16, UR16, 0x3fff, URZ, 0xc0, !UPT ;  /* 0x00003fff10107892 */ /* 0x000fe4000f8ec03f */
[----:B------:R-:W-:-:S02]  /*30d0*/  UISETP.NE.U32.AND UP0, UPT, UR8, URZ, UPT ;  /* 0x0000003f0800728c */ /* 0x000fc4000bf05070 */
[----:B------:R-:W-:Y:S02]  /*30e0*/  ULOP3.LUT UR7, UR11, 0x10000, URZ, 0xfc, !UPT ;  /* 0x000100000b077892 */ /* 0x000fe4000f8efc3f */
[----:B------:R-:W-:Y:S02]  /*30f0*/  ULOP3.LUT UR8, UR16, 0x10000, URZ, 0xfc, !UPT ;  /* 0x0001000010087892 */ /* 0x000fe4000f8efc3f */
[----:B------:R-:W-:Y:S02]  /*3100*/  ULEA UR7, UR12, UR7, 0xa ;  /* 0x000000070c077291 */ /* 0x000fe4000f8e503f */
[----:B------:R-:W-:Y:S01]  /*3110*/  ULEA UR8, UR12, UR8, 0x9 ;  /* 0x000000080c087291 */ /* 0x000fe2000f8e483f */
[----:B------:R-:W-:Y:S01]  /*3120*/  UMOV UR17, 0x80000020 ;  /* 0x8000002000117882 */ /* 0x000fe20000000000 */
[----:B------:R-:W-:Y:S01]  /*3130*/  UMOV UR19, 0x80000020 ;  /* 0x8000002000137882 */ /* 0x000fe20000000000 */
[----:B------:R-:W-:Y:S02]  /*3140*/  UIADD3 UR6, UR6, 0x2, URZ ;  /* 0x0000000206067890 */ /* 0x000fe4000fffe03f */
[----:B------:R-:W-:-:S02]  /*3150*/  UMOV UR16, UR7 ;  /* 0x0000000700107c82 */ /* 0x000fc40008000000 */
[----:B------:R-:W-:Y:S02]  /*3160*/  UMOV UR18, UR8 ;  /* 0x0000000800127c82 */ /* 0x000fe40008000000 */
[----:B------:R-:W-:Y:S01]  /*3170*/  QGMMA.64x128x32.F32.E4M3.E4M3 R88, gdesc[UR16], R88, UP0 ;  /* 0x01e00000105879f3 */ /* 0x000fe2000bf00858 */
[----:B------:R-:W-:Y:S01]  /*3180*/  UIADD3 UR16, UR7, 0x200, URZ ;  /* 0x0000020007107890 */ /* 0x000fe2000fffe03f */
[----:B------:R-:W-:-:S10]  /*3190*/  UMOV UR17, 0x80000020 ;  /* 0x8000002000117882 */ /* 0x000fd40000000000 */
[----:B------:R-:W-:Y:S01]  /*31a0*/  QGMMA.64x128x32.F32.E4M3.E4M3 R24, gdesc[UR16], R24, UP0 ;  /* 0x01e00000101879f3 */ /* 0x000fe2000bf00818 */
[----:B------:R-:W-:Y:S02]  /*31b0*/  UIADD3 UR16, UR7, 0x2, URZ ;  /* 0x0000000207107890 */ /* 0x000fe4000fffe03f */
[----:B------:R-:W-:Y:S01]  /*31c0*/  UIADD3 UR18, UR8, 0x2, URZ ;  /* 0x0000000208127890 */ /* 0x000fe2000fffe03f */
[----:B------:R-:W-:Y:S01]  /*31d0*/  UMOV UR17, 0x80000020 ;  /* 0x8000002000117882 */ /* 0x000fe20000000000 */
[----:B------:R-:W-:Y:S01]  /*31e0*/  UMOV UR19, 0x80000020 ;  /* 0x8000002000137882 */ /* 0x000fe20000000000 */
[----:B------:R-:W-:-:S06]  /*31f0*/  UISETP.NE.AND UP0, UPT, UR6, UR25, UPT ;  /* 0x000000190600728c */ /* 0x000fcc000bf05270 */
[----:B------:R-:W-:Y:S01]  /*3200*/  QGMMA.64x128x32.F32.E4M3.E4M3 R88, gdesc[UR16], R88 ;  /* 0x01e00000105879f3 */ /* 0x000fe20008700858 */
[----:B------:R-:W-:Y:S01]  /*3210*/  UIADD3 UR16, UR7, 0x202, URZ ;  /* 0x0000020207107890 */ /* 0x000fe2000fffe03f */
[----:B------:R-:W-:Y:S01]  /*3220*/  UMOV UR17, 0x80000020 ;  /* 0x8000002000117882 */ /* 0x000fe20000000000 */
[----:B------:R-:W-:-:S06]  /*3230*/  USEL UR7, URZ, 0x1, UP0 ;  /* 0x000000013f077887 */ /* 0x000fcc0008000000 */
[----:B------:R-:W-:-:S03]  /*3240*/  ISETP.NE.AND P1, PT, RZ, UR7, PT ;  /* 0x00000007ff007c0c */ /* 0x000fc6000bf25270 */
[----:B------:R-:W-:Y:S03]  /*3250*/  QGMMA.64x128x32.F32.E4M3.E4M3 R24, gdesc[UR16], R24, gsb0 ;  /* 0x01e00000101879f3 */ /* 0x000fe60008000818 */
[----:B------:R-:W-:-:S07]  /*3260*/  WARPGROUP.DEPBAR.LE gsb0, 0x1 ;  /* 0x00008000000079c5 */ /* 0x000fce0000010100 */
[----:B------:R-:W-:Y:S05]  /*3270*/  @!P1 BRA `(.L_x_28) ;  /* 0x0000000c00809947 */ /* 0x000fea0003800000 */
[----:B------:R-:W-:Y:S02]  /*3280*/  WARPGROUP.DEPBAR.LE gsb0, 0x0 ;  /* 0x00008000000079c5 */ /* 0x000fe40000010000 */
[----:B------:R-:W-:-:S01]  /*3290*/  FADD R226, R88, R226 ;  /* 0x000000e258e27221 */ /* 0x000fc20000000000 */
[----:B------:R-:W-:Y:S01]  /*32a0*/  FADD R225, R89, R225 ;  /* 0x000000e159e17221 */ /* 0x000fe20000000000 */
[----:B------:R1:W-:Y:S01]  /*32b0*/  STL [R1+0x8c], R227 ;  /* 0x00008ce301007387 */ /* 0x0003e20000100800 */
[----:B------:R-:W-:-:S01]  /*32c0*/  FADD R224, R90, R224 ;  /* 0x000000e05ae07221 */ /* 0x000fc20000000000 */
[----:B------:R-:W-:Y:S01]  /*32d0*/  FADD R223, R91, R223 ;  /* 0x000000df5bdf7221 */ /* 0x000fe20000000000 */
[----:B------:R-:W-:-:S01]  /*32e0*/  FADD R222, R92, R222 ;  /* 0x000000de5cde7221 */ /* 0x000fc20000000000 */
[----:B------:R-:W-:Y:S01]  /*32f0*/  FADD R221, R93, R221 ;  /* 0x000000dd5ddd7221 */ /* 0x000fe20000000000 */
[----:B-1----:R-:W2:Y:S04]  /*3300*/  LDL.LU R227, [R1+0x30] ;  /* 0x0000300001e37983 */ /* 0x002ea80000300800 */
[----:B------:R1:W-:Y:S01]  /*3310*/  STL [R1+0x90], R226 ;  /* 0x000090e201007387 */ /* 0x0003e20000100800 */
[----:B------:R-:W-:-:S01]  /*3320*/  FADD R220, R94, R220 ;  /* 0x000000dc5edc7221 */ /* 0x000fc20000000000 */
[----:B------:R-:W-:-:S02]  /*3330*/  FADD R219, R95, R219 ;  /* 0x000000db5fdb7221 */ /* 0x000fc40000000000 */
[----:B-1----:R-:W3:Y:S04]  /*3340*/  LDL.LU R226, [R1+0x2c] ;  /* 0x00002c0001e27983 */ /* 0x002ee80000300800 */
[----:B------:R1:W-:Y:S01]  /*3350*/  STL [R1+0x94], R225 ;  /* 0x000094e101007387 */ /* 0x0003e20000100800 */
[----:B------:R-:W-:-:S03]  /*3360*/  FADD R218, R96, R218 ;  /* 0x000000da60da7221 */ /* 0x000fc60000000000 */
[----:B-1----:R-:W4:Y:S04]  /*3370*/  LDL.LU R225, [R1+0x28] ;  /* 0x0000280001e17983 */ /* 0x002f280000300800 */
        /* <DEDUP_REMOVED lines=9> */
[----:B------:R1:W-:Y:S04]  /*3410*/  STL [R1+0xa4], R221 ;  /* 0x0000a4dd01007387 */ /* 0x0003e80000100800 */
        /* <DEDUP_REMOVED lines=12> */
[----:B-1----:R-:W4:Y:S01]  /*34e0*/  LDL.LU R215, [R1] ;  /* 0x0000000001d77983 */ /* 0x002f220000300800 */
[----:B------:R-:W-:-:S01]  /*34f0*/  FADD R214, R100, R214 ;  /* 0x000000d664d67221 */ /* 0x000fc20000000000 */
[----:B------:R-:W-:Y:S01]  /*3500*/  FADD R213, R101, R213 ;  /* 0x000000d565d57221 */ /* 0x000fe20000000000 */
[----:B------:R-:W-:-:S01]  /*3510*/  FADD R212, R102, R212 ;  /* 0x000000d466d47221 */ /* 0x000fc20000000000 */
[----:B------:R-:W-:Y:S01]  /*3520*/  FADD R211, R103, R211 ;  /* 0x000000d367d37221 */ /* 0x000fe20000000000 */
[----:B------:R-:W-:-:S01]  /*3530*/  FADD R210, R104, R210 ;  /* 0x000000d268d27221 */ /* 0x000fc20000000000 */
[----:B------:R-:W-:Y:S01]  /*3540*/  STL [R1+0xc0], R214 ;  /* 0x0000c0d601007387 */ /* 0x000fe20000100800 */
        /* <DEDUP_REMOVED lines=11> */
[----:B------:R1:W-:Y:S01]  /*3600*/  STL [R1+0xcc], R211 ;  /* 0x0000ccd301007387 */ /* 0x0003e20000100800 */
[----:B------:R-:W-:-:S01]  /*3610*/  FADD R200, R114, R200 ;  /* 0x000000c872c87221 */ /* 0x000fc20000000000 */
[----:B------:R-:W-:Y:S01]  /*3620*/  FADD R199, R115, R199 ;  /* 0x000000c773c77221 */ /* 0x000fe20000000000 */
        /* <DEDUP_REMOVED lines=69> */
[----:B-----5:R-:W-:Y:S01]  /*3a80*/  FADD R0, R57, R0 ;  /* 0x0000000039007221 */ /* 0x020fe20000000000 */
[----:B--2---:R-:W-:-:S01]  /*3a90*/  FADD R227, R70, R227 ;  /* 0x000000e346e37221 */ /* 0x004fc20000000000 */
[----:B---3--:R-:W-:Y:S01]  /*3aa0*/  FADD R226, R69, R226 ;  /* 0x000000e245e27221 */ /* 0x008fe20000000000 */
[----:B----4-:R-:W-:-:S01]  /*3ab0*/  FADD R225, R68, R225 ;  /* 0x000000e144e17221 */ /* 0x010fc20000000000 */
        /* <DEDUP_REMOVED lines=9> */
[----:B------:R-:W-:-:S05]  /*3b50*/  FADD R215, R58, R215 ;  /* 0x000000d73ad77221 */ /* 0x000fca0000000000 */
[----:B------:R2:W-:Y:S04]  /*3b60*/  STL [R1], R215 ;  /* 0x000000d701007387 */ /* 0x0005e80000100800 */
[----:B------:R3:W-:Y:S04]  /*3b70*/  STL [R1+0x4], R216 ;  /* 0x000004d801007387 */ /* 0x0007e80000100800 */
        /* <DEDUP_REMOVED lines=8> */
[----:B-1----:R-:W4:Y:S04]  /*3c00*/  LDL.LU R211, [R1+0x34] ;  /* 0x0000340001d37983 */ /* 0x002f280000300800 */
[----:B------:R1:W-:Y:S04]  /*3c10*/  STL [R1+0x28], R225 ;  /* 0x000028e101007387 */ /* 0x0003e80000100800 */
[----:B------:R-:W4:Y:S04]  /*3c20*/  LDL.LU R212, [R1+0x38] ;  /* 0x0000380001d47983 */ /* 0x000f280000300800 */
[----:B------:R1:W-:Y:S04]  /*3c30*/  STL [R1+0x2c], R226 ;  /* 0x00002ce201007387 */ /* 0x0003e80000100800 */
[----:B------:R-:W4:Y:S04]  /*3c40*/  LDL.LU R213, [R1+0x3c] ;  /* 0x00003c0001d57983 */ /* 0x000f280000300800 */
[----:B------:R1:W-:Y:S04]  /*3c50*/  STL [R1+0x30], R227 ;  /* 0x000030e301007387 */ /* 0x0003e80000100800 */
[----:B------:R-:W4:Y:S04]  /*3c60*/  LDL.LU R214, [R1+0x40] ;  /* 0x0000400001d67983 */ /* 0x000f280000300800 */
[----:B--2---:R-:W2:Y:S04]  /*3c70*/  LDL.LU R215, [R1+0x44] ;  /* 0x0000440001d77983 */ /* 0x004ea80000300800 */
[----:B---3--:R-:W3:Y:S04]  /*3c80*/  LDL.LU R216, [R1+0x48] ;  /* 0x0000480001d87983 */ /* 0x008ee80000300800 */
[----:B----4-:R-:W4:Y:S04]  /*3c90*/  LDL.LU R217, [R1+0x4c] ;  /* 0x00004c0001d97983 */ /* 0x010f280000300800 */
[----:B0-----:R-:W4:Y:S04]  /*3ca0*/  LDL.LU R218, [R1+0x50] ;  /* 0x0000500001da7983 */ /* 0x001f280000300800 */
[----:B------:R-:W4:Y:S04]  /*3cb0*/  LDL.LU R219, [R1+0x54] ;  /* 0x0000540001db7983 */ /* 0x000f280000300800 */
[----:B------:R-:W4:Y:S04]  /*3cc0*/  LDL.LU R220, [R1+0x58] ;  /* 0x0000580001dc7983 */ /* 0x000f280000300800 */
[----:B------:R-:W4:Y:S04]  /*3cd0*/  LDL.LU R221, [R1+0x5c] ;  /* 0x00005c0001dd7983 */ /* 0x000f280000300800 */
[----:B------:R-:W4:Y:S04]  /*3ce0*/  LDL.LU R222, [R1+0x60] ;  /* 0x0000600001de7983 */ /* 0x000f280000300800 */
[----:B------:R-:W4:Y:S04]  /*3cf0*/  LDL.LU R223, [R1+0x64] ;  /* 0x0000640001df7983 */ /* 0x000f280000300800 */
[----:B------:R-:W4:Y:S04]  /*3d00*/  LDL.LU R224, [R1+0x68] ;  /* 0x0000680001e07983 */ /* 0x000f280000300800 */
[----:B-1----:R-:W4:Y:S04]  /*3d10*/  LDL.LU R225, [R1+0x6c] ;  /* 0x00006c0001e17983 */ /* 0x002f280000300800 */
[----:B------:R-:W4:Y:S04]  /*3d20*/  LDL.LU R226, [R1+0x70] ;  /* 0x0000700001e27983 */ /* 0x000f280000300800 */
[----:B------:R-:W4:Y:S01]  /*3d30*/  LDL.LU R227, [R1+0x74] ;  /* 0x0000740001e37983 */ /* 0x000f220000300800 */
[----:B------:R-:W-:-:S05]  /*3d40*/  FADD R211, R71, R211 ;  /* 0x000000d347d37221 */ /* 0x000fca0000000000 */
[----:B------:R0:W-:Y:S01]  /*3d50*/  STL [R1+0x34], R211 ;  /* 0x000034d301007387 */ /* 0x0001e20000100800 */
[----:B------:R-:W-:-:S03]  /*3d60*/  FADD R212, R72, R212 ;  /* 0x000000d448d47221 */ /* 0x000fc60000000000 */
[----:B0-----:R1:W5:Y:S01]  /*3d70*/  LDL.LU R211, [R1+0xcc] ;  /* 0x0000cc0001d37983 */ /* 0x0013620000300800 */
[----:B------:R-:W-:-:S03]  /*3d80*/  FADD R213, R73, R213 ;  /* 0x000000d549d57221 */ /* 0x000fc60000000000 */
[----:B------:R0:W-:Y:S01]  /*3d90*/  STL [R1+0x38], R212 ;  /* 0x000038d401007387 */ /* 0x0001e20000100800 */
[----:B------:R-:W-:-:S01]  /*3da0*/  FADD R214, R74, R214 ;  /* 0x000000d64ad67221 */ /* 0x000fc20000000000 */
[----:B--2---:R-:W-:Y:S02]  /*3db0*/  FADD R215, R75, R215 ;  /* 0x000000d74bd77221 */ /* 0x004fe40000000000 */
[----:B0-----:R1:W5:Y:S01]  /*3dc0*/  LDL.LU R212, [R1+0xc8] ;  /* 0x0000c80001d47983 */ /* 0x0013620000300800 */
[----:B---3--:R-:W-:-:S03]  /*3dd0*/  FADD R216, R76, R216 ;  /* 0x000000d84cd87221 */ /* 0x008fc60000000000 */
[----:B------:R0:W-:Y:S01]  /*3de0*/  STL [R1+0x3c], R213 ;  /* 0x00003cd501007387 */ /* 0x0001e20000100800 */
[----:B----4-:R-:W-:-:S03]  /*3df0*/  FADD R217, R77, R217 ;  /* 0x000000d94dd97221 */ /* 0x010fc60000000000 */
[----:B0-----:R1:W5:Y:S01]  /*3e00*/  LDL.LU R213, [R1+0xc4] ;  /* 0x0000c40001d57983 */ /* 0x0013620000300800 */
[----:B------:R-:W-:-:S03]  /*3e10*/  FADD R218, R78, R218 ;  /* 0x000000da4eda7221 */ /* 0x000fc60000000000 */
[----:B------:R0:W-:Y:S01]  /*3e20*/  STL [R1+0x40], R214 ;  /* 0x000040d601007387 */ /* 0x0001e20000100800 */
[----:B------:R-:W-:-:S01]  /*3e30*/  FADD R219, R79, R219 ;  /* 0x000000db4fdb7221 */ /* 0x000fc20000000000 */
[----:B------:R-:W-:Y:S02]  /*3e40*/  FADD R220, R80, R220 ;  /* 0x000000dc50dc7221 */ /* 0x000fe40000000000 */
[----:B0-----:R1:W5:Y:S04]  /*3e50*/  LDL.LU R214, [R1+0xc0] ;  /* 0x0000c00001d67983 */ /* 0x0013680000300800 */
[----:B------:R0:W-:Y:S01]  /*3e60*/  STL [R1+0x44], R215 ;  /* 0x000044d701007387 */ /* 0x0001e20000100800 */
[----:B------:R-:W-:-:S01]  /*3e70*/  FADD R221, R81, R221 ;  /* 0x000000dd51dd7221 */ /* 0x000fc20000000000 */
[----:B------:R-:W-:-:S02]  /*3e80*/  FADD R222, R82, R222 ;  /* 0x000000de52de7221 */ /* 0x000fc40000000000 */
[----:B0-----:R1:W5:Y:S04]  /*3e90*/  LDL.LU R215, [R1+0xbc] ;  /* 0x0000bc0001d77983 */ /* 0x0013680000300800 */
[----:B------:R0:W-:Y:S01]  /*3ea0*/  STL [R1+0x48], R216 ;  /* 0x000048d801007387 */ /* 0x0001e20000100800 */
[----:B------:R-:W-:-:S03]  /*3eb0*/  FADD R223, R83, R223 ;  /* 0x000000df53df7221 */ /* 0x000fc60000000000 */
        /* <DEDUP_REMOVED lines=13> */
[----:B------:R0:W-:Y:S04]  /*3f90*/  STL [R1+0x5c], R221 ;  /* 0x00005cdd01007387 */ /* 0x0001e80000100800 */
        /* <DEDUP_REMOVED lines=12> */
[----:B0-----:R1:W5:Y:S01]  /*4060*/  LDL.LU R227, [R1+0x8c] ;  /* 0x00008c0001e37983 */ /* 0x0013620000300800 */
[----:B------:R-:W-:-:S05]  /*4070*/  UMOV UR6, URZ ;  /* 0x0000003f00067c82 */ /* 0x000fca0008000000 */
.L_x_28:
[----:B------:R-:W-:Y:S05]  /*4080*/  @!P2 BRA `(.L_x_29) ;  /* 0x000000000004a947 */ /* 0x000fea0003800000 */
[----:B------:R-:W-:Y:S01]  /*4090*/  BPT.TRAP 0x1 ;  /* 0x000000040000795c */ /* 0x000fe20000300000 */
.L_x_29:
[----:B-----5:R2:W-:Y:S04]  /*40a0*/  STL [R1+0x8c], R0 ;  /* 0x00008c0001007387 */ /* 0x0205e80000100800 */
[----:B--2---:R-:W2:Y:S01]  /*40b0*/  LDL R0, [R1+0x78] ;  /* 0x0000780001007983 */ /* 0x004ea20000100800 */
[----:B0-----:R-:W-:-:S05]  /*40c0*/  IMAD.U32 R229, RZ, RZ, UR24 ;  /* 0x00000018ffe57e24 */ /* 0x001fca000f8e00ff */
[----:B------:R-:W-:-:S05]  /*40d0*/  @P0 LEA R229, R229, UR10, 0x3 ;  /* 0x0000000ae5e50c11 */ /* 0x000fca000f8e18ff */
[----:B------:R-:W-:Y:S01]  /*40e0*/  @P0 VIADD R229, R229, 0x20 ;  /* 0x00000020e5e50836 */ /* 0x000fe20000000000 */
[----:B------:R-:W-:-:S06]  /*40f0*/  UISETP.GT.U32.AND UP0, UPT, UR13, 0x1, UPT ;  /* 0x000000010d00788c */ /* 0x000fcc000bf04070 */
[----:B------:R-:W-:Y:S02]  /*4100*/  PLOP3.LUT P1, PT, PT, PT, UP0, 0x80, 0x0 ;  /* 0x000000000000781c */ /* 0x000fe40003f2f008 */
[----:B--2---:R-:W-:Y:S02]  /*4110*/  @P0 PRMT R229, R0, 0x654, R229 ;  /* 0x0000065400e50816 */ /* 0x004fe400000000e5 */
[----:B------:R0:W5:Y:S02]  /*4120*/  LDL.LU R0, [R1+0x8c] ;  /* 0x00008c0001007983 */ /* 0x0001640000300800 */
[----:B------:R0:W-:Y:S07]  /*4130*/  @P0 SYNCS.ARRIVE.TRANS64.RED.A1T0 RZ, [R229+URZ], RZ ;  /* 0x000000ffe5ff09a7 */ /* 0x0001ee000810043f */
[----:B------:R-:W-:Y:S05]  /*4140*/  @P1 BRA `(.L_x_30) ;  /* 0x0000000000041947 */ /* 0x000fea0003800000 */
[----:B------:R-:W-:Y:S01]  /*4150*/  BPT.TRAP 0x1 ;  /* 0x000000040000795c */ /* 0x000fe20000300000 */
.L_x_30:
[----:B------:R-:W-:Y:S01]  /*4160*/  UIADD3 UR12, UR12, 0x1, URZ ;  /* 0x000000010c0c7890 */ /* 0x000fe2000fffe03f */
[C---:B------:R-:W-:Y:S01]  /*4170*/  ISETP.GT.AND P1, PT, R228.reuse, 0x1, PT ;  /* 0x00000001e400780c */ /* 0x040fe20003f24270 */
[----:B------:R-:W-:Y:S01]  /*4180*/  UIADD3 UR24, UR24, 0x1, URZ ;  /* 0x0000000118187890 */ /* 0x000fe2000fffe03f */
[----:B------:R-:W-:Y:S01]  /*4190*/  VIADD R228, R228, 0xffffffff ;  /* 0xffffffffe4e47836 */ /* 0x000fe20000000000 */
[----:B------:R-:W-:Y:S02]  /*41a0*/  UISETP.NE.AND UP0, UPT, UR12, 0x4, UPT ;  /* 0x000000040c00788c */ /* 0x000fe4000bf05270 */
[----:B------:R-:W-:Y:S02]  /*41b0*/  UISETP.NE.AND UP1, UPT, UR24, 0x4, UPT ;  /* 0x000000041800788c */ /* 0x000fe4000bf25270 */
[----:B------:R-:W-:Y:S02]  /*41c0*/  USEL UR8, URZ, 0x1, UP0 ;  /* 0x000000013f087887 */ /* 0x000fe40008000000 */
[----:B------:R-:W-:-:S02]  /*41d0*/  USEL UR12, UR12, URZ, UP0 ;  /* 0x0000003f0c0c7287 */ /* 0x000fc40008000000 */
[----:B------:R-:W-:Y:S02]  /*41e0*/  USEL UR24, UR24, URZ, UP1 ;  /* 0x0000003f18187287 */ /* 0x000fe40008800000 */
[----:B------:R-:W-:Y:S01]  /*41f0*/  LOP3.LUT R227, R227, UR8, RZ, 0x3c, !PT ;  /* 0x00000008e3e37c12 */ /* 0x000fe2000f8e3cff */
[----:B------:R-:W-:Y:S01]  /*4200*/  UMOV UR8, 0x1 ;  /* 0x0000000100087882 */ /* 0x000fe20000000000 */
[----:B------:R-:W-:Y:S08]  /*4210*/  @P1 BRA `(.L_x_31) ;  /* 0xffffffec00581947 */ /* 0x000ff0000383ffff */
.L_x_23:
[----:B------:R-:W-:-:S04]  /*4220*/  UISETP.NE.AND UP0, UPT, UR6, URZ, UPT ;  /* 0x0000003f0600728c */ /* 0x000fc8000bf05270 */
[----:B------:R-:W-:-:S06]  /*4230*/  USEL UR6, URZ, 0x1, !UP0 ;  /* 0x000000013f067887 */ /* 0x000fcc000c000000 */
[----:B------:R-:W-:-:S13]  /*4240*/  ISETP.NE.AND P1, PT, RZ, UR6, PT ;  /* 0x00000006ff007c0c */ /* 0x000fda000bf25270 */
[----:B------:R-:W-:Y:S05]  /*4250*/  @!P1 BRA `(.L_x_32) ;  /* 0x0000000c00dc9947 */ /* 0x000fea0003800000 */
[----:B------:R-:W2:Y:S04]  /*4260*/  LDL.LU R227, [R1+0x74] ;  /* 0x0000740001e37983 */ /* 0x000ea80000300800 */
[----:B--2---:R2:W-:Y:S04]  /*4270*/  STL [R1+0x8c], R227 ;  /* 0x00008ce301007387 */ /* 0x0045e80000100800 */
[----:B--2---:R-:W2:Y:S04]  /*4280*/  LDL.LU R227, [R1+0x70] ;  /* 0x0000700001e37983 */ /* 0x004ea80000300800 */
        /* <DEDUP_REMOVED lines=55> */
[----:B--2---:R-:W2:Y:S01]  /*4600*/  LDL.LU R227, [R1] ;  /* 0x0000000001e37983 */ /* 0x004ea20000300800 */
[----:B------:R-:W-:-:S02]  /*4610*/  WARPGROUP.DEPBAR.LE gsb0, 0x0 ;  /* 0x00008000000079c5 */ /* 0x000fc40000010000 */
[----:B------:R-:W-:Y:S01]  /*4620*/  FADD R226, R88, R226 ;  /* 0x000000e258e27221 */ /* 0x000fe20000000000 */
        /* <DEDUP_REMOVED lines=96> */
[----:B-----5:R-:W-:Y:S01]  /*4c30*/  FADD R0, R57, R0 ;  /* 0x0000000039007221 */ /* 0x020fe20000000000 */
[----:B--2---:R-:W-:-:S05]  /*4c40*/  FADD R227, R58, R227 ;  /* 0x000000e33ae37221 */ /* 0x004fca0000000000 */
[----:B------:R2:W-:Y:S04]  /*4c50*/  STL [R1], R227 ;  /* 0x000000e301007387 */ /* 0x0005e80000100800 */
[----:B--2---:R-:W2:Y:S02]  /*4c60*/  LDL.LU R227, [R1+0xfc] ;  /* 0x0000fc0001e37983 */ /* 0x004ea40000300800 */
[----:B--2---:R-:W-:-:S05]  /*4c70*/  FADD R227, R59, R227 ;  /* 0x000000e33be37221 */ /* 0x004fca0000000000 */
[----:B------:R2:W-:Y:S04]  /*4c80*/  STL [R1+0x4], R227 ;  /* 0x000004e301007387 */ /* 0x0005e80000100800 */
        /* <DEDUP_REMOVED lines=83> */
[----:B------:R2:W-:Y:S02]  /*51c0*/  STL [R1+0x74], R227 ;  /* 0x000074e301007387 */ /* 0x0005e40000100800 */
.L_x_32:
[----:B------:R-:W-:Y:S02]  /*51d0*/  WARPGROUP.DEPBAR.LE gsb0, 0x0 ;  /* 0x00008000000079c5 */ /* 0x000fe40000010000 */
[----:B------:R-:W3:Y:S02]  /*51e0*/  LDC R24, c[0x0][0x28c] ;  /* 0x0000a300ff187b82 */ /* 0x000ee40000000800 */
[----:B---3--:R-:W-:-:S13]  /*51f0*/  ISETP.GE.AND P1, PT, R24, 0x1, PT ;  /* 0x000000011800780c */ /* 0x008fda0003f26270 */
[----:B------:R-:W-:Y:S05]  /*5200*/  @!P1 BRA `(.L_x_33) ;  /* 0x0000000000509947 */ /* 0x000fea0003800000 */
[----:B------:R-:W-:-:S06]  /*5210*/  UISETP.NE.AND UP0, UPT, UR23, 0x3, UPT ;  /* 0x000000031700788c */ /* 0x000fcc000bf05270 */
[----:B------:R-:W-:-:S13]  /*5220*/  PLOP3.LUT P1, PT, PT, PT, UP0, 0x80, 0x0 ;  /* 0x000000000000781c */ /* 0x000fda0003f2f008 */
[----:B------:R-:W-:Y:S05]  /*5230*/  @!P1 BRA `(.L_x_34) ;  /* 0x0000000000049947 */ /* 0x000fea0003800000 */
[----:B------:R-:W-:Y:S01]  /*5240*/  BPT.TRAP 0x1 ;  /* 0x000000040000795c */ /* 0x000fe20000300000 */
.L_x_34:
[----:B--2---:R-:W2:Y:S01]  /*5250*/  LDL R227, [R1+0x78] ;  /* 0x0000780001e37983 */ /* 0x004ea20000100800 */
[----:B------:R-:W-:Y:S01]  /*5260*/  VOTEU.ANY UP0, P0 ;  /* 0x00000000003f7886 */ /* 0x000fe20000000100 */
[----:B------:R-:W-:Y:S01]  /*5270*/  UISETP.LT.AND UP1, UPT, UR9, 0x1, UPT ;  /* 0x000000010900788c */ /* 0x000fe2000bf21270 */
[----:B------:R-:W-:-:S03]  /*5280*/  IMAD.U32 R25, RZ, RZ, UR10 ;  /* 0x0000000aff197e24 */ /* 0x000fc6000f8e00ff */
[----:B------:R-:W-:-:S04]  /*5290*/  @UP0 USEL UR6, UR9, 0x1, UP1 ;  /* 0x0000000109060887 */ /* 0x000fc80008800000 */
[----:B------:R-:W-:Y:S02]  /*52a0*/  @UP0 UIADD3 UR6, UR5, UR9, -UR6 ;  /* 0x0000000905060290 */ /* 0x000fe4000fffe806 */
[----:B------:R-:W-:-:S04]  /*52b0*/  UISETP.GT.U32.AND UP0, UPT, UR13, 0x1, UPT ;  /* 0x000000010d00788c */ /* 0x000fc8000bf04070 */
[----:B------:R-:W-:Y:S02]  /*52c0*/  IMAD.U32 R24, RZ, RZ, UR6 ;  /* 0x00000006ff187e24 */ /* 0x000fe4000f8e00ff */
[----:B------:R-:W-:Y:S02]  /*52d0*/  PLOP3.LUT P1, PT, PT, PT, UP0, 0x80, 0x0 ;  /* 0x000000000000781c */ /* 0x000fe40003f2f008 */
[----:B------:R-:W-:-:S05]  /*52e0*/  @P0 IMAD.SHL.U32 R24, R24, 0x8, RZ ;  /* 0x0000000818180824 */ /* 0x000fca00078e00ff */
[----:B------:R-:W-:-:S04]  /*52f0*/  @P0 LOP3.LUT R24, R24, 0x18, RZ, 0xc0, !PT ;  /* 0x0000001818180812 */ /* 0x000fc800078ec0ff */
[----:B------:R-:W-:-:S04]  /*5300*/  @P0 IADD3 R24, R25, 0x20, R24 ;  /* 0x0000002019180810 */ /* 0x000fc80007ffe018 */
[----:B--2---:R-:W-:-:S04]  /*5310*/  @P0 PRMT R24, R227, 0x654, R24 ;  /* 0x00000654e3180816 */ /* 0x004fc80000000018 */
[----:B------:R3:W-:Y:S01]  /*5320*/  @P0 SYNCS.ARRIVE.TRANS64.RED.A1T0 RZ, [R24+URZ], RZ ;  /* 0x000000ff18ff09a7 */ /* 0x0007e2000810043f */
[----:B------:R-:W-:Y:S05]  /*5330*/  @P1 BRA `(.L_x_33) ;  /* 0x0000000000041947 */ /* 0x000fea0003800000 */
[----:B------:R-:W-:Y:S01]  /*5340*/  BPT.TRAP 0x1 ;  /* 0x000000040000795c */ /* 0x000fe20000300000 */
.L_x_33:
[----:B------:R4:W-:Y:S01]  /*5350*/  STL [R1+0x90], R2 ;  /* 0x0000900201007387 */ /* 0x0009e20000100800 */
[----:B------:R-:W0:Y:S01]  /*5360*/  LDC R28, c[0x0][0x288] ;  /* 0x0000a200ff1c7b82 */ /* 0x000e220000000800 */
[----:B------:R-:W-:Y:S02]  /*5370*/  ULDC UR6, c[0x0][0x284] ;  /* 0x0000a10000067ab9 */ /* 0x000fe40000000800 */
[----:B----4-:R-:W4:Y:S04]  /*5380*/  LDL.LU R2, [R1+0x84] ;  /* 0x0000840001027983 */ /* 0x010f280000300800 */
[----:B-----5:R1:W-:Y:S04]  /*5390*/  STL [R1+0x8c], R0 ;  /* 0x00008c0001007387 */ /* 0x0203e80000100800 */
[----:B-1----:R-:W4:Y:S01]  /*53a0*/  LDL.LU R0, [R1+0x88] ;  /* 0x0000880001007983 */ /* 0x002f220000300800 */
[----:B--2---:R-:W3:Y:S02]  /*53b0*/  S2R R227, SR_TID.X ;  /* 0x0000000000e37919 */ /* 0x004ee40000002100 */
[----:B---3--:R-:W-:-:S02]  /*53c0*/  SHF.R.U32.HI R24, RZ, 0x2, R227 ;  /* 0x00000002ff187819 */ /* 0x008fc400000116e3 */
[----:B------:R-:W-:Y:S02]  /*53d0*/  LOP3.LUT R26, R227, 0x60, RZ, 0xc0, !PT ;  /* 0x00000060e31a7812 */ /* 0x000fe400078ec0ff */
[----:B------:R-:W-:Y:S02]  /*53e0*/  SHF.R.U32.HI R27, RZ, 0x7, R227 ;  /* 0x00000007ff1b7819 */ /* 0x000fe400000116e3 */
[----:B------:R-:W-:Y:S02]  /*53f0*/  LOP3.LUT R25, R24, 0x7, RZ, 0xc0, !PT ;  /* 0x0000000718197812 */ /* 0x000fe400078ec0ff */
[----:B------:R-:W-:Y:S02]  /*5400*/  SHF.R.U32.HI R26, RZ, 0x1, R26 ;  /* 0x00000001ff1a7819 */ /* 0x000fe4000001161a */
[----:B------:R-:W-:Y:S02]  /*5410*/  LOP3.LUT R24, R27, 0x1, RZ, 0xc0, !PT ;  /* 0x000000011b187812 */ /* 0x000fe400078ec0ff */
[----:B------:R-:W-:-:S02]  /*5420*/  IADD3 R31, RZ, -R26, -R25 ;  /* 0x8000001aff1f7210 */ /* 0x000fc40007ffe819 */
[----:B------:R-:W-:Y:S01]  /*5430*/  LOP3.LUT R27, R227, 0x3, RZ, 0xc0, !PT ;  /* 0x00000003e31b7812 */ /* 0x000fe200078ec0ff */
[C---:B------:R-:W-:Y:S02]  /*5440*/  IMAD.SHL.U32 R30, R24.reuse, 0x40, RZ ;  /* 0x00000040181e7824 */ /* 0x040fe400078e00ff */
[----:B------:R-:W-:Y:S02]  /*5450*/  IMAD R31, R24, -0x40, R31 ;  /* 0xffffffc0181f7824 */ /* 0x000fe400078e021f */
[----:B----4-:R-:W-:Y:S02]  /*5460*/  IMAD.SHL.U32 R29, R2, 0x80, RZ ;  /* 0x00000080021d7824 */ /* 0x010fe400078e00ff */
[----:B------:R1:W5:Y:S01]  /*5470*/  LDL.LU R2, [R1+0x90] ;  /* 0x0000900001027983 */ /* 0x0003620000300800 */
[----:B------:R-:W-:Y:S02]  /*5480*/  IMAD.WIDE R38, R0, 0x100, RZ ;  /* 0x0000010000267825 */ /* 0x000fe400078e02ff */
[----:B0-----:R-:W-:-:S02]  /*5490*/  ISETP.GE.AND P1, PT, R29, R28, PT ;  /* 0x0000001c1d00720c */ /* 0x001fc40003f26270 */
[----:B------:R-:W-:Y:S01]  /*54a0*/  LOP3.LUT R43, R30, 0x40, R25, 0xe2, !PT ;  /* 0x000000401e2b7812 */ /* 0x000fe200078ee219 */
[----:B------:R-:W-:Y:S02]  /*54b0*/  IMAD.SHL.U32 R24, R0, 0x100, RZ ;  /* 0x0000010000187824 */ /* 0x000fe400078e00ff */
[----:B------:R1:W5:Y:S01]  /*54c0*/  LDL.LU R0, [R1+0x8c] ;  /* 0x00008c0001007983 */ /* 0x0003620000300800 */
[----:B------:R-:W-:Y:S02]  /*54d0*/  IMAD.SHL.U32 R32, R227, 0x2, RZ ;  /* 0x00000002e3207824 */ /* 0x000fe400078e00ff */
[C---:B------:R-:W-:Y:S01]  /*54e0*/  ISETP.GE.OR P1, PT, R24.reuse, UR6, P1 ;  /* 0x0000000618007c0c */ /* 0x040fe20008f26670 */
[----:B------:R-:W-:Y:S01]  /*54f0*/  IMAD R42, R27, -0x2, R28 ;  /* 0xfffffffe1b2a7824 */ /* 0x000fe200078e021c */
[----:B------:R-:W-:Y:S01]  /*5500*/  IADD3 R41, -R24, UR6, R31 ;  /* 0x0000000618297c10 */ /* 0x000fe2000fffe11f */
[----:B------:R-:W-:Y:S01]  /*5510*/  IMAD.MOV.U32 R40, RZ, RZ, -0x1 ;  /* 0xffffffffff287424 */ /* 0x000fe200078e00ff */
[----:B------:R-:W-:Y:S01]  /*5520*/  LOP3.LUT R43, R38, R43, R26, 0xfe, !PT ;  /* 0x0000002b262b7212 */ /* 0x000fe200078efe1a */
[----:B------:R-:W-:Y:S01]  /*5530*/  IMAD.IADD R42, R42, 0x1, -R29 ;  /* 0x000000012a2a7824 */ /* 0x000fe200078e0a1d */
[----:B------:R-:W-:-:S07]  /*5540*/  LOP3.LUT R32, R29, 0x6, R32, 0xf8, !PT ;  /* 0x000000061d207812 */ /* 0x000fce00078ef820 */
[----:B-1----:R-:W-:Y:S05]  /*5550*/  @P1 BRA `(.L_x_35) ;  /* 0x00000090001c1947 */ /* 0x002fea0003800000 */
[----:B------:R-:W0:Y:S01]  /*5560*/  LDC.64 R28, c[0x0][0x5c8] ;  /* 0x00017200ff1c7b82 */ /* 0x000e220000000a00 */
[----:B------:R-:W-:Y:S01]  /*5570*/  USHF.R.S32.HI UR7, URZ, 0x1f, UR22 ;  /* 0x0000001f3f077899 */ /* 0x000fe20008011416 */
[--C-:B------:R-:W-:Y:S01]  /*5580*/  SHF.R.S32.HI R33, RZ, 0x1f, R32.reuse ;  /* 0x0000001fff217819 */ /* 0x100fe20000011420 */
[----:B------:R-:W-:Y:S01]  /*5590*/  ULDC.64 UR10, c[0x0][0x5d0] ;  /* 0x00017400000a7ab9 */ /* 0x000fe20000000a00 */
[----:B------:R-:W-:Y:S01]  /*55a0*/  BSSY B0, `(.L_x_35) ;  /* 0x0000902000007945 */ /* 0x000fe20003800000 */
[----:B------:R-:W-:Y:S02]  /*55b0*/  UIMAD UR6, UR7, UR10, URZ ;  /* 0x0000000a070672a4 */ /* 0x000fe4000f8e023f */
[----:B------:R-:W-:Y:S02]  /*55c0*/  IMAD.U32 R27, RZ, RZ, UR10 ;  /* 0x0000000aff1b7e24 */ /* 0x000fe4000f8e00ff */
[----:B------:R-:W-:Y:S02]  /*55d0*/  UIMAD UR6, UR22, UR11, UR6 ;  /* 0x0000000b160672a4 */ /* 0x000fe4000f8e0206 */
[----:B------:R-:W-:Y:S01]  /*55e0*/  IMAD.WIDE.U32 R26, R27, UR22, R32 ;  /* 0x000000161b1a7c25 */ /* 0x000fe2000f8e0020 */
[----:B------:R-:W-:-:S03]  /*55f0*/  ULDC.64 UR10, c[0x0][0x5c0] ;  /* 0x00017000000a7ab9 */ /* 0x000fc60000000a00 */
[----:B------:R-:W-:Y:S02]  /*5600*/  VIADD R27, R27, UR6 ;  /* 0x000000061b1b7c36 */ /* 0x000fe40008000000 */
[-C--:B0-----:R-:W-:Y:S01]  /*5610*/  IMAD R24, R39, R28.reuse, RZ ;  /* 0x0000001c27187224 */ /* 0x081fe200078e02ff */
[----:B------:R-:W-:Y:S01]  /*5620*/  SHF.L.U64.HI R34, R28, 0x3, R29 ;  /* 0x000000031c227819 */ /* 0x000fe2000001021d */
[----:B------:R-:W-:-:S04]  /*5630*/  IMAD.WIDE.U32 R26, R43, R28, R26 ;  /* 0x0000001c2b1a7225 */ /* 0x000fc800078e001a */
[----:B------:R-:W-:Y:S01]  /*5640*/  IMAD R25, R43, R29, R24 ;  /* 0x0000001d2b197224 */ /* 0x000fe200078e0218 */
[C---:B------:R-:W-:Y:S01]  /*5650*/  LEA R30, P2, R28.reuse, R26, 0x7 ;  /* 0x0000001a1c1e7211 */ /* 0x040fe200078438ff */
[----:B------:R-:W-:Y:S01]  /*5660*/  IMAD.SHL.U32 R31, R28, 0x8, RZ ;  /* 0x000000081c1f7824 */ /* 0x000fe200078e00ff */
[----:B------:R-:W-:Y:S01]  /*5670*/  IADD3 R24, P1, R26, UR10, RZ ;  /* 0x0000000a1a187c10 */ /* 0x000fe2000ff3e0ff */
[----:B------:R-:W-:-:S03]  /*5680*/  IMAD.IADD R27, R27, 0x1, R25 ;  /* 0x000000011b1b7824 */ /* 0x000fc600078e0219 */
[----:B------:R-:W-:Y:S02]  /*5690*/  IADD3 R26, P5, P6, R26, UR10, R31 ;  /* 0x0000000a1a1a7c10 */ /* 0x000fe4000febe01f */
[----:B------:R-:W-:Y:S02]  /*56a0*/  LEA.HI.X R29, R28, R27, R29, 0x7, P2 ;  /* 0x0000001b1c1d7211 */ /* 0x000fe400010f3c1d */
[C---:B------:R-:W-:Y:S02]  /*56b0*/  IADD3.X R25, R27.reuse, UR11, RZ, P1, !PT ;  /* 0x0000000b1b197c10 */ /* 0x040fe40008ffe4ff */
[----:B------:R-:W-:Y:S02]  /*56c0*/  IADD3.X R27, R27, UR11, R34, P5, P6 ;  /* 0x0000000b1b1b7c10 */ /* 0x000fe4000afec422 */
[----:B------:R-:W-:Y:S02]  /*56d0*/  FSETP.NEU.AND P5, PT, RZ, UR21, PT ;  /* 0x00000015ff007c0b */ /* 0x000fe4000bfad000 */
[----:B------:R-:W-:-:S02]  /*56e0*/  IADD3 R28, P1, P2, R30, UR10, R31 ;  /* 0x0000000a1e1c7c10 */ /* 0x000fc4000fa3e01f */
[----:B------:R-:W-:-:S04]  /*56f0*/  IADD3 R30, P3, R30, UR10, RZ ;  /* 0x0000000a1e1e7c10 */ /* 0x000fc8000ff7e0ff */
[C---:B------:R-:W-:Y:S02]  /*5700*/  IADD3.X R31, R29.reuse, UR11, RZ, P3, !PT ;  /* 0x0000000b1d1f7c10 */ /* 0x040fe40009ffe4ff */
[----:B------:R-:W-:-:S03]  /*5710*/  IADD3.X R29, R29, UR11, R34, P1, P2 ;  /* 0x0000000b1d1d7c10 */ /* 0x000fc60008fe4422 */
[----:B------:R-:W-:Y:S05]  /*5720*/  @!P5 BRA `(.L_x_36) ;  /* 0x0000006c001cd947 */ /* 0x000fea0003800000 */
[----:B------:R-:W-:Y:S01]  /*5730*/  ULDC.64 UR10, c[0x0][0x5b8] ;  /* 0x00016e00000a7ab9 */ /* 0x000fe20000000a00 */
[----:B------:R-:W-:Y:S01]  /*5740*/  ISETP.GE.AND P1, PT, R41, 0x1, PT ;  /* 0x000000012900780c */ /* 0x000fe20003f26270 */
[----:B------:R-:W-:Y:S02]  /*5750*/  UIMAD UR6, UR7, UR10, URZ ;  /* 0x0000000a070672a4 */ /* 0x000fe4000f8e023f */
[----:B------:R-:W-:Y:S01]  /*5760*/  IMAD.U32 R35, RZ, RZ, UR10 ;  /* 0x0000000aff237e24 */ /* 0x000fe2000f8e00ff */
[----:B------:R-:W-:Y:S01]  /*5770*/  BSSY B1, `(.L_x_37) ;  /* 0x0000010000017945 */ /* 0x000fe20003800000 */
[----:B------:R-:W-:Y:S01]  /*5780*/  ISETP.LT.OR P5, PT, R42, 0x1, !P1 ;  /* 0x000000012a00780c */ /* 0x000fe20004fa1670 */
[----:B------:R-:W-:Y:S02]  /*5790*/  UIMAD UR6, UR22, UR11, UR6 ;  /* 0x0000000b160672a4 */ /* 0x000fe4000f8e0206 */
[----:B------:R-:W-:Y:S01]  /*57a0*/  IMAD.WIDE.U32 R32, R35, UR22, R32 ;  /* 0x0000001623207c25 */ /* 0x000fe2000f8e0020 */
[----:B------:R-:W-:-:S03]  /*57b0*/  ULDC.64 UR10, c[0x0][0x5a8] ;  /* 0x00016a00000a7ab9 */ /* 0x000fc60000000a00 */
[----:B------:R-:W-:Y:S02]  /*57c0*/  IMAD.MOV.U32 R36, RZ, RZ, R32 ;  /* 0x000000ffff247224 */ /* 0x000fe400078e0020 */
[----:B------:R-:W-:Y:S01]  /*57d0*/  VIADD R37, R33, UR6 ;  /* 0x0000000621257c36 */ /* 0x000fe20008000000 */
[----:B------:R-:W-:Y:S02]  /*57e0*/  ULDC.64 UR6, c[0x0][0x5b0] ;  /* 0x00016c0000067ab9 */ /* 0x000fe40000000a00 */
[----:B------:R-:W-:Y:S02]  /*57f0*/  IMAD R34, R39, UR6, RZ ;  /* 0x0000000627227c24 */ /* 0x000fe4000f8e02ff */
[----:B------:R-:W-:-:S04]  /*5800*/  IMAD.WIDE.U32 R32, R43, UR6, R36 ;  /* 0x000000062b207c25 */ /* 0x000fc8000f8e0024 */
[--C-:B------:R-:W-:Y:S01]  /*5810*/  IMAD R35, R43, UR7, R34.reuse ;  /* 0x000000072b237c24 */ /* 0x100fe2000f8e0222 */
[----:B------:R-:W-:Y:S02]  /*5820*/  IADD3 R32, P2, R32, UR10, RZ ;  /* 0x0000000a20207c10 */ /* 0x000fe4000ff5e0ff */
[----:B------:R-:W-:Y:S02]  /*5830*/  PRMT R34, RZ, 0x7610, R34 ;  /* 0x00007610ff227816 */ /* 0x000fe40000000022 */
[----:B------:R-:W-:Y:S01]  /*5840*/  IADD3.X R33, R33, UR11, R35, P2, !PT ;  /* 0x0000000b21217c10 */ /* 0x000fe200097fe423 */
[----:B------:R-:W-:Y:S08]  /*5850*/  @P5 BRA `(.L_x_38) ;  /* 0x0000000000045947 */ /* 0x000ff00003800000 */
[----:B------:R0:W5:Y:S02]  /*5860*/  LDG.E.U8 R34, desc[UR14][R32.64] ;  /* 0x0000000e20227981 */ /* 0x000164000c1e1100 */
.L_x_38:
[----:B------:R-:W-:Y:S05]  /*5870*/  BSYNC B1 ;  /* 0x0000000000017941 */ /* 0x000fea0003800000 */
.L_x_37:
[----:B-----5:R-:W-:Y:S01]  /*5880*/  LOP3.LUT R34, R34, 0xff, RZ, 0xc0, !PT ;  /* 0x000000ff22227812 */ /* 0x020fe200078ec0ff */
[----:B------:R-:W-:Y:S01]  /*5890*/  BSSY B1, `(.L_x_39) ;  /* 0x000000b000017945 */ /* 0x000fe20003800000 */
[----:B------:R-:W-:Y:S02]  /*58a0*/  ISETP.LT.OR P3, PT, R42, 0x2, !P1 ;  /* 0x000000022a00780c */ /* 0x000fe40004f61670 */
[----:B------:R-:W-:-:S05]  /*58b0*/  F2FP.F16.E4M3.UNPACK_B R34, R34 ;  /* 0x00000022ff22723e */ /* 0x000fca00020006ff */
[----:B------:R-:W-:-:S05]  /*58c0*/  HADD2.F32 R34, -RZ, R34.H0_H0 ;  /* 0x20000022ff227230 */ /* 0x000fca0000004100 */
[----:B------:R-:W-:Y:S01]  /*58d0*/  FMUL R35, R34, UR21 ;  /* 0x0000001522237c20 */ /* 0x000fe20008400000 */
[----:B------:R-:W-:-:S03]  /*58e0*/  PRMT R34, RZ, 0x7610, R34 ;  /* 0x00007610ff227816 */ /* 0x000fc60000000022 */
[----:B------:R-:W-:-:S05]  /*58f0*/  FFMA R35, R226, UR20, R35 ;  /* 0x00000014e2237c23 */ /* 0x000fca0008000023 */
[----:B------:R-:W-:-:S05]  /*5900*/  F2FP.SATFINITE.E4M3.F32.PACK_AB_MERGE_C R35, RZ, R35, RZ ;  /* 0x00000023ff23723e */ /* 0x000fca00048070ff */
[----:B------:R1:W-:Y:S01]  /*5910*/  @!P5 STG.E.U8 desc[UR14][R24.64], R35 ;  /* 0x000000231800d986 */ /* 0x0003e2000c10110e */
[----:B------:R-:W-:Y:S05]  /*5920*/  @P3 BRA `(.L_x_40) ;  /* 0x0000000000043947 */ /* 0x000fea0003800000 */
[----:B------:R2:W5:Y:S02]  /*5930*/  LDG.E.U8 R34, desc[UR14][R32.64+0x1] ;  /* 0x0000010e20227981 */ /* 0x000564000c1e1100 */
.L_x_40:
[----:B------:R-:W-:Y:S05]  /*5940*/  BSYNC B1 ;  /* 0x0000000000017941 */ /* 0x000fea0003800000 */
.L_x_39:
[----:B-----5:R-:W-:Y:S01]  /*5950*/  LOP3.LUT R34, R34, 0xff, RZ, 0xc0, !PT ;  /* 0x000000ff22227812 */ /* 0x020fe200078ec0ff */
[----:B------:R-:W-:Y:S01]  /*5960*/  BSSY B1, `(.L_x_41) ;  /* 0x0000013000017945 */ /* 0x000fe20003800000 */
[----:B------:R-:W-:Y:S02]  /*5970*/  IADD3 R45, P2, R43, 0x8, RZ ;  /* 0x000000082b2d7810 */ /* 0x000fe40007f5e0ff */
[----:B------:R-:W-:-:S03]  /*5980*/  F2FP.F16.E4M3.UNPACK_B R34, R34 ;  /* 0x00000022ff22723e */ /* 0x000fc600020006ff */
[----:B-1----:R-:W-:Y:S01]  /*5990*/  IMAD.X R35, RZ, RZ, R39, P2 ;  /* 0x000000ffff237224 */ /* 0x002fe200010e0627 */
[----:B------:R-:W-:Y:S01]  /*59a0*/  ISETP.GE.AND P2, PT, R41, 0x9, PT ;  /* 0x000000092900780c */ /* 0x000fe20003f46270 */
[----:B------:R-:W-:Y:S02]  /*59b0*/  HADD2.F32 R34, -RZ, R34.H0_H0 ;  /* 0x20000022ff227230 */ /* 0x000fe40000004100 */
[----:B------:R-:W-:Y:S01]  /*59c0*/  IMAD R46, R35, UR6, RZ ;  /* 0x00000006232e7c24 */ /* 0x000fe2000f8e02ff */
[----:B------:R-:W-:Y:S02]  /*59d0*/  ISETP.LT.OR P5, PT, R42, 0x1, !P2 ;  /* 0x000000012a00780c */ /* 0x000fe400057a1670 */
[----:B------:R-:W-:Y:S01]  /*59e0*/  FMUL R44, R34, UR21 ;  /* 0x00000015222c7c20 */ /* 0x000fe20008400000 */
[----:B------:R-:W-:-:S04]  /*59f0*/  IMAD.WIDE.U32 R34, R45, UR6, R36 ;  /* 0x000000062d227c25 */ /* 0x000fc8000f8e0024 */
[----:B------:R-:W-:Y:S01]  /*5a00*/  FFMA R44, R225, UR20, R44 ;  /* 0x00000014e12c7c23 */ /* 0x000fe2000800002c */
[----:B------:R-:W-:Y:S01]  /*5a10*/  IMAD R45, R45, UR7, R46 ;  /* 0x000000072d2d7c24 */ /* 0x000fe2000f8e022e */
[----:B------:R-:W-:-:S03]  /*5a20*/  IADD3 R34, P6, R34, UR10, RZ ;  /* 0x0000000a22227c10 */ /* 0x000fc6000ffde0ff */
[----:B------:R-:W-:Y:S02]  /*5a30*/  F2FP.SATFINITE.E4M3.F32.PACK_AB_MERGE_C R47, RZ, R44, RZ ;  /* 0x0000002cff2f723e */ /* 0x000fe400048070ff */
[----:B------:R-:W-:Y:S02]  /*5a40*/  IADD3.X R35, R35, UR11, R45, P6, !PT ;  /* 0x0000000b23237c10 */ /* 0x000fe4000b7fe42d */
[----:B------:R-:W-:Y:S01]  /*5a50*/  PRMT R44, RZ, 0x7610, R44 ;  /* 0x00007610ff2c7816 */ /* 0x000fe2000000002c */
[----:B------:R1:W-:Y:S01]  /*5a60*/  @!P3 STG.E.U8 desc[UR14][R24.64+0x1], R47 ;  /* 0x0000012f1800b986 */ /* 0x0003e2000c10110e */
[----:B------:R-:W-:Y:S05]  /*5a70*/  @P5 BRA `(.L_x_42) ;  /* 0x0000000000045947 */ /* 0x000fea0003800000 */
[----:B------:R3:W5:Y:S02]  /*5a80*/  LDG.E.U8 R44, desc[UR14][R34.64] ;  /* 0x0000000e222c7981 */ /* 0x000764000c1e1100 */
.L_x_42:
[----:B------:R-:W-:Y:S05]  /*5a90*/  BSYNC B1 ;  /* 0x0000000000017941 */ /* 0x000fea0003800000 */
.L_x_41:
        /* <DEDUP_REMOVED lines=12> */
.L_x_44:
[----:B------:R-:W-:Y:S05]  /*5b60*/  BSYNC B1 ;  /* 0x0000000000017941 */ /* 0x000fea0003800000 */
.L_x_43:
[----:B-----5:R-:W-:Y:S01]  /*5b70*/  LOP3.LUT R44, R44, 0xff, RZ, 0xc0, !PT ;  /* 0x000000ff2c2c7812 */ /* 0x020fe200078ec0ff */
[----:B------:R-:W-:Y:S01]  /*5b80*/  BSSY B1, `(.L_x_45) ;  /* 0x000000b000017945 */ /* 0x000fe20003800000 */
[----:B------:R-:W-:Y:S02]  /*5b90*/  ISETP.LT.OR P5, PT, R42, 0x9, !P1 ;  /* 0x000000092a00780c */ /* 0x000fe40004fa1670 */
[----:B------:R-:W-:-:S05]  /*5ba0*/  F2FP.F16.E4M3.UNPACK_B R44, R44 ;  /* 0x0000002cff2c723e */ /* 0x000fca00020006ff */
[----:B------:R-:W-:-:S05]  /*5bb0*/  HADD2.F32 R44, -RZ, R44.H0_H0 ;  /* 0x2000002cff2c7230 */ /* 0x000fca0000004100 */
[----:B------:R-:W-:-:S04]  /*5bc0*/  FMUL R44, R44, UR21 ;  /* 0x000000152c2c7c20 */ /* 0x000fc80008400000 */
[----:B------:R-:W-:-:S05]  /*5bd0*/  FFMA R44, R223, UR20, R44 ;  /* 0x00000014df2c7c23 */ /* 0x000fca000800002c */
[----:B----4-:R-:W-:Y:S02]  /*5be0*/  F2FP.SATFINITE.E4M3.F32.PACK_AB_MERGE_C R45, RZ, R44, RZ ;  /* 0x0000002cff2d723e */ /* 0x010fe400048070ff */
[----:B------:R-:W-:-:S03]  /*5bf0*/  PRMT R44, RZ, 0x7610, R44 ;  /* 0x00007610ff2c7816 */ /* 0x000fc6000000002c */
[----:B------:R4:W-:Y:S01]  /*5c00*/  @!P3 STG.E.U8 desc[UR14][R26.64+0x1], R45 ;  /* 0x0000012d1a00b986 */ /* 0x0009e2000c10110e */
[----:B------:R-:W-:Y:S05]  /*5c10*/  @P5 BRA `(.L_x_46) ;  /* 0x0000000000045947 */ /* 0x000fea0003800000 */
[----:B------:R0:W5:Y:S02]  /*5c20*/  LDG.E.U8 R44, desc[UR14][R32.64+0x8] ;  /* 0x0000080e202c7981 */ /* 0x000164000c1e1100 */
.L_x_46:
[----:B------:R-:W-:Y:S05]  /*5c30*/  BSYNC B1 ;  /* 0x0000000000017941 */ /* 0x000fea0003800000 */
.L_x_45:
[----:B-----5:R-:W-:Y:S01]  /*5c40*/  LOP3.LUT R44, R44, 0xff, RZ, 0xc0, !PT ;  /* 0x000000ff2c2c7812 */ /* 0x020fe200078ec0ff */
[----:B------:R-:W-:Y:S01]  /*5c50*/  BSSY B1, `(.L_x_47) ;  /* 0x000000b000017945 */ /* 0x000fe20003800000 */
[----:B------:R-:W-:Y:S02]  /*5c60*/  ISETP.LT.OR P3, PT, R42, 0xa, !P1 ;  /* 0x0000000a2a00780c */ /* 0x000fe40004f61670 */
[----:B------:R-:W-:-:S05]  /*5c70*/  F2FP.F16.E4M3.UNPACK_B R44, R44 ;  /* 0x0000002cff2c723e */ /* 0x000fca00020006ff */
[----:B------:R-:W-:-:S05]  /*5c80*/  HADD2.F32 R44, -RZ, R44.H0_H0 ;  /* 0x2000002cff2c7230 */ /* 0x000fca0000004100 */
[----:B----4-:R-:W-:Y:S01]  /*5c90*/  FMUL R45, R44, UR21 ;  /* 0x000000152c2d7c20 */ /* 0x010fe20008400000 */
[----:B------:R-:W-:-:S03]  /*5ca0*/  PRMT R44, RZ, 0x7610, R44 ;  /* 0x00007610ff2c7816 */ /* 0x000fc6000000002c */
[----:B------:R-:W-:-:S05]  /*5cb0*/  FFMA R45, R222, UR20, R45 ;  /* 0x00000014de2d7c23 */ /* 0x000fca000800002d */
[----:B------:R-:W-:-:S05]  /*5cc0*/  F2FP.SATFINITE.E4M3.F32.PACK_AB_MERGE_C R45, RZ, R45, RZ ;  /* 0x0000002dff2d723e */ /* 0x000fca00048070ff */
[----:B------:R4:W-:Y:S01]  /*5cd0*/  @!P5 STG.E.U8 desc[UR14][R24.64+0x8], R45 ;  /* 0x0000082d1800d986 */ /* 0x0009e2000c10110e */
[----:B------:R-:W-:Y:S05]  /*5ce0*/  @P3 BRA `(.L_x_48) ;  /* 0x0000000000043947 */ /* 0x000fea0003800000 */
[----:B------:R0:W5:Y:S02]  /*5cf0*/  LDG.E.U8 R44, desc[UR14][R32.64+0x9] ;  /* 0x0000090e202c7981 */ /* 0x000164000c1e1100 */
.L_x_48:
[----:B------:R-:W-:Y:S05]  /*5d00*/  BSYNC B1 ;  /* 0x0000000000017941 */ /* 0x000fea0003800000 */
.L_x_47:
        /* <DEDUP_REMOVED lines=12> */
.L_x_50:
[----:B------:R-:W-:Y:S05]  /*5dd0*/  BSYNC B1 ;  /* 0x0000000000017941 */ /* 0x000fea0003800000 */
.L_x_49:
        /* <DEDUP_REMOVED lines=12> */
.L_x_52:
[----:B------:R-:W-:Y:S05]  /*5ea0*/  BSYNC B1 ;  /* 0x0000000000017941 */ /* 0x000fea0003800000 */
.L_x_51:
        /* <DEDUP_REMOVED lines=12> */
.L_x_54:
[----:B------:R-:W-:Y:S05]  /*5f70*/  BSYNC B1 ;  /* 0x0000000000017941 */ /* 0x000fea0003800000 */
.L_x_53:
        /* <DEDUP_REMOVED lines=12> */
.L_x_56:
[----:B------:R-:W-:Y:S05]  /*6040*/  BSYNC B1 ;  /* 0x0000000000017941 */ /* 0x000fea0003800000 */
.L_x_55:
        /* <DEDUP_REMOVED lines=12> */
.L_x_58:
[----:B------:R-:W-:Y:S05]  /*6110*/  BSYNC B1 ;  /* 0x0000000000017941 */ /* 0x000fea0003800000 */
.L_x_57:
        /* <DEDUP_REMOVED lines=12> */
.L_x_60:
[----:B------:R-:W-:Y:S05]  /*61e0*/  BSYNC B1 ;  /* 0x0000000000017941 */ /* 0x000fea0003800000 */
.L_x_59:
        /* <DEDUP_REMOVED lines=12> */
.L_x_62:
[----:B------:R-:W-:Y:S05]  /*62b0*/  BSYNC B1 ;  /* 0x0000000000017941 */ /* 0x000fea0003800000 */
.L_x_61:
        /* <DEDUP_REMOVED lines=12> */
.L_x_64:
[----:B------:R-:W-:Y:S05]  /*6380*/  BSYNC B1 ;  /* 0x0000000000017941 */ /* 0x000fea0003800000 */
.L_x_63:
        /* <DEDUP_REMOVED lines=12> */
.L_x_66:
[----:B------:R-:W-:Y:S05]  /*6450*/  BSYNC B1 ;  /* 0x0000000000017941 */ /* 0x000fea0003800000 */
.L_x_65:
        /* <DEDUP_REMOVED lines=12> */
.L_x_68:
[----:B------:R-:W-:Y:S05]  /*6520*/  BSYNC B1 ;  /* 0x0000000000017941 */ /* 0x000fea0003800000 */
.L_x_67:
        /* <DEDUP_REMOVED lines=12> */
.L_x_70:
[----:B------:R-:W-:Y:S05]  /*65f0*/  BSYNC B1 ;  /* 0x0000000000017941 */ /* 0x000fea0003800000 */
.L_x_69:
        /* <DEDUP_REMOVED lines=12> */
.L_x_72:
[----:B------:R-:W-:Y:S05]  /*66c0*/  BSYNC B1 ;  /* 0x0000000000017941 */ /* 0x000fea0003800000 */
.L_x_71:
        /* <DEDUP_REMOVED lines=12> */
.L_x_74:
[----:B------:R-:W-:Y:S05]  /*6790*/  BSYNC B1 ;  /* 0x0000000000017941 */ /* 0x000fea0003800000 */
.L_x_73:
        /* <DEDUP_REMOVED lines=12> */
.L_x_76:
[----:B------:R-:W-:Y:S05]  /*6860*/  BSYNC B1 ;  /* 0x0000000000017941 */ /* 0x000fea0003800000 */
.L_x_75:
        /* <DEDUP_REMOVED lines=12> */
.L_x_78:
[----:B------:R-:W-:Y:S05]  /*6930*/  BSYNC B1 ;  /* 0x0000000000017941 */ /* 0x000fea0003800000 */
.L_x_77:
        /* <DEDUP_REMOVED lines=12> */
.L_x_80:
[----:B------:R-:W-:Y:S05]  /*6a00*/  BSYNC B1 ;  /* 0x0000000000017941 */ /* 0x000fea0003800000 */
.L_x_79:
        /* <DEDUP_REMOVED lines=12> */
.L_x_82:
[----:B------:R-:W-:Y:S05]  /*6ad0*/  BSYNC B1 ;  /* 0x0000000000017941 */ /* 0x000fea0003800000 */
.L_x_81:
        /* <DEDUP_REMOVED lines=12> */
.L_x_84:
[----:B------:R-:W-:Y:S05]  /*6ba0*/  BSYNC B1 ;  /* 0x0000000000017941 */ /* 0x000fea0003800000 */
.L_x_83:
        /* <DEDUP_REMOVED lines=12> */
.L_x_86:
[----:B------:R-:W-:Y:S05]  /*6c70*/  BSYNC B1 ;  /* 0x0000000000017941 */ /* 0x000fea0003800000 */
.L_x_85:
        /* <DEDUP_REMOVED lines=12> */
.L_x_88:
[----:B------:R-:W-:Y:S05]  /*6d40*/  BSYNC B1 ;  /* 0x0000000000017941 */ /* 0x000fea0003800000 */
.L_x_87:
        /* <DEDUP_REMOVED lines=12> */
.L_x_90:
[----:B------:R-:W-:Y:S05]  /*6e10*/  BSYNC B1 ;  /* 0x0000000000017941 */ /* 0x000fea0003800000 */
.L_x_89:
        /* <DEDUP_REMOVED lines=12> */
.L_x_92:
[----:B------:R-:W-:Y:S05]  /*6ee0*/  BSYNC B1 ;  /* 0x0000000000017941 */ /* 0x000fea0003800000 */
.L_x_91:
        /* <DEDUP_REMOVED lines=12> */
.L_x_94:
[----:B------:R-:W-:Y:S05]  /*6fb0*/  BSYNC B1 ;  /* 0x0000000000017941 */ /* 0x000fea0003800000 */
.L_x_93:
        /* <DEDUP_REMOVED lines=12> */
.L_x_96:
[----:B------:R-:W-:Y:S05]  /*7080*/  BSYNC B1 ;  /* 0x0000000000017941 */ /* 0x000fea0003800000 */
.L_x_95:
        /* <DEDUP_REMOVED lines=12> */
.L_x_98:
[----:B------:R-:W-:Y:S05]  /*7150*/  BSYNC B1 ;  /* 0x0000000000017941 */ /* 0x000fea0003800000 */
.L_x_97:
        /* <DEDUP_REMOVED lines=12> */
.L_x_100:
[----:B------:R-:W-:Y:S05]  /*7220*/  BSYNC B1 ;  /* 0x0000000000017941 */ /* 0x000fea0003800000 */
.L_x_99:
        /* <DEDUP_REMOVED lines=12> */
.L_x_102:
[----:B------:R-:W-:Y:S05]  /*72f0*/  BSYNC B1 ;  /* 0x0000000000017941 */ /* 0x000fea0003800000 */
.L_x_101:
        /* <DEDUP_REMOVED lines=12> */
.L_x_104:
[----:B------:R-:W-:Y:S05]  /*73c0*/  BSYNC B1 ;  /* 0x0000000000017941 */ /* 0x000fea0003800000 */
.L_x_103:
        /* <DEDUP_REMOVED lines=12> */
.L_x_106:
[----:B------:R-:W-:Y:S05]  /*7490*/  BSYNC B1 ;  /* 0x0000000000017941 */ /* 0x000fea0003800000 */
.L_x_105:
        /* <DEDUP_REMOVED lines=12> */
.L_x_108:
[----:B------:R-:W-:Y:S05]  /*7560*/  BSYNC B1 ;  /* 0x0000000000017941 */ /* 0x000fea0003800000 */
.L_x_107:
        /* <DEDUP_REMOVED lines=12> */
.L_x_110:
[----:B------:R-:W-:Y:S05]  /*7630*/  BSYNC B1 ;  /* 0x0000000000017941 */ /* 0x000fea0003800000 */
.L_x_109:
        /* <DEDUP_REMOVED lines=12> */
.L_x_112:
[----:B------:R-:W-:Y:S05]  /*7700*/  BSYNC B1 ;  /* 0x0000000000017941 */ /* 0x000fea0003800000 */
.L_x_111:
        /* <DEDUP_REMOVED lines=12> */
.L_x_114:
[----:B------:R-:W-:Y:S05]  /*77d0*/  BSYNC B1 ;  /* 0x0000000000017941 */ /* 0x000fea0003800000 */
.L_x_113:
        /* <DEDUP_REMOVED lines=12> */
.L_x_116:
[----:B------:R-:W-:Y:S05]  /*78a0*/  BSYNC B1 ;  /* 0x0000000000017941 */ /* 0x000fea0003800000 */
.L_x_115:
        /* <DEDUP_REMOVED lines=12> */
.L_x_118:
[----:B------:R-:W-:Y:S05]  /*7970*/  BSYNC B1 ;  /* 0x0000000000017941 */ /* 0x000fea0003800000 */
.L_x_117:
        /* <DEDUP_REMOVED lines=12> */
.L_x_120:
[----:B------:R-:W-:Y:S05]  /*7a40*/  BSYNC B1 ;  /* 0x0000000000017941 */ /* 0x000fea0003800000 */
.L_x_119:
        /* <DEDUP_REMOVED lines=12> */
.L_x_122:
[----:B------:R-:W-:Y:S05]  /*7b10*/  BSYNC B1 ;  /* 0x0000000000017941 */ /* 0x000fea0003800000 */
.L_x_121:
        /* <DEDUP_REMOVED lines=12> */
.L_x_124:
[----:B------:R-:W-:Y:S05]  /*7be0*/  BSYNC B1 ;  /* 0x0000000000017941 */ /* 0x000fea0003800000 */
.L_x_123:
        /* <DEDUP_REMOVED lines=12> */
.L_x_126:
[----:B------:R-:W-:Y:S05]  /*7cb0*/  BSYNC B1 ;  /* 0x0000000000017941 */ /* 0x000fea0003800000 */
.L_x_125:
        /* <DEDUP_REMOVED lines=12> */
.L_x_128:
[----:B------:R-:W-:Y:S05]  /*7d80*/  BSYNC B1 ;  /* 0x0000000000017941 */ /* 0x000fea0003800000 */
.L_x_127:
        /* <DEDUP_REMOVED lines=12> */
.L_x_130:
[----:B------:R-:W-:Y:S05]  /*7e50*/  BSYNC B1 ;  /* 0x0000000000017941 */ /* 0x000fea0003800000 */
.L_x_129:
        /* <DEDUP_REMOVED lines=12> */
.L_x_132:
[----:B------:R-:W-:Y:S05]  /*7f20*/  BSYNC B1 ;  /* 0x0000000000017941 */ /* 0x000fea0003800000 */
.L_x_131:
        /* <DEDUP_REMOVED lines=12> */
.L_x_134:
[----:B------:R-:W-:Y:S05]  /*7ff0*/  BSYNC B1 ;  /* 0x0000000000017941 */ /* 0x000fea0003800000 */
.L_x_133:
        /* <DEDUP_REMOVED lines=12> */
.L_x_136:
[----:B------:R-:W-:Y:S05]  /*80c0*/  BSYNC B1 ;  /* 0x0000000000017941 */ /* 0x000fea0003800000 */
.L_x_135:
        /* <DEDUP_REMOVED lines=12> */
.L_x_138:
[----:B------:R-:W-:Y:S05]  /*8190*/  BSYNC B1 ;  /* 0x0000000000017941 */ /* 0x000fea0003800000 */
.L_x_137:
        /* <DEDUP_REMOVED lines=12> */
.L_x_140:
[----:B------:R-:W-:Y:S05]  /*8260*/  BSYNC B1 ;  /* 0x0000000000017941 */ /* 0x000fea0003800000 */
.L_x_139:
        /* <DEDUP_REMOVED lines=12> */
.L_x_142:
[----:B------:R-:W-:Y:S05]  /*8330*/  BSYNC B1 ;  /* 0x0000000000017941 */ /* 0x000fea0003800000 */
.L_x_141:
        /* <DEDUP_REMOVED lines=12> */
.L_x_144:
[----:B------:R-:W-:Y:S05]  /*8400*/  BSYNC B1 ;  /* 0x0000000000017941 */ /* 0x000fea0003800000 */
.L_x_143:
        /* <DEDUP_REMOVED lines=12> */
.L_x_146:
[----:B------:R-:W-:Y:S05]  /*84d0*/  BSYNC B1 ;  /* 0x0000000000017941 */ /* 0x000fea0003800000 */
.L_x_145:
        /* <DEDUP_REMOVED lines=12> */
.L_x_148:
[----:B------:R-:W-:Y:S05]  /*85a0*/  BSYNC B1 ;  /* 0x0000000000017941 */ /* 0x000fea0003800000 */
.L_x_147:
        /* <DEDUP_REMOVED lines=12> */
.L_x_150:
[----:B------:R-:W-:Y:S05]  /*8670*/  BSYNC B1 ;  /* 0x0000000000017941 */ /* 0x000fea0003800000 */
.L_x_149:
        /* <DEDUP_REMOVED lines=12> */
.L_x_152:
[----:B------:R-:W-:Y:S05]  /*8740*/  BSYNC B1 ;  /* 0x0000000000017941 */ /* 0x000fea0003800000 */
.L_x_151:
        /* <DEDUP_REMOVED lines=12> */
.L_x_154:
[----:B------:R-:W-:Y:S05]  /*8810*/  BSYNC B1 ;  /* 0x0000000000017941 */ /* 0x000fea0003800000 */
.L_x_153:
        /* <DEDUP_REMOVED lines=12> */
.L_x_156:
[----:B------:R-:W-:Y:S05]  /*88e0*/  BSYNC B1 ;  /* 0x0000000000017941 */ /* 0x000fea0003800000 */
.L_x_155:
        /* <DEDUP_REMOVED lines=12> */
.L_x_158:
[----:B------:R-:W-:Y:S05]  /*89b0*/  BSYNC B1 ;  /* 0x0000000000017941 */ /* 0x000fea0003800000 */
.L_x_157:
        /* <DEDUP_REMOVED lines=12> */
.L_x_160:
[----:B------:R-:W-:Y:S05]  /*8a80*/  BSYNC B1 ;  /* 0x0000000000017941 */ /* 0x000fea0003800000 */
.L_x_159:
[----:B-----5:R-:W-:Y:S01]  /*8a90*/  LOP3.LUT R44, R44, 0xff, RZ, 0xc0, !PT ;  /* 0x000000ff2c2c7812 */ /* 0x020fe200078ec0ff */
[----:B------:R-:W-:Y:S01]  /*8aa0*/  BSSY B1, `(.L_x_161) ;  /* 0x000000b000017945 */ /* 0x000fe20003800000 */
[----:B------:R-:W-:Y:S02]  /*8ab0*/  ISETP.LT.OR P3, PT, R42, 0x79, !P2 ;  /* 0x000000792a00780c */ /* 0x000fe40005761670 */
[----:B------:R-:W-:Y:S02]  /*8ac0*/  F2FP.F16.E4M3.UNPACK_B R44, R44 ;  /* 0x0000002cff2c723e */ /* 0x000fe400020006ff */
[----:B0-2---:R-:W-:-:S03]  /*8ad0*/  PRMT R32, RZ, 0x7610, R32 ;  /* 0x00007610ff207816 */ /* 0x005fc60000000020 */
[----:B------:R-:W-:-:S05]  /*8ae0*/  HADD2.F32 R44, -RZ, R44.H0_H0 ;  /* 0x2000002cff2c7230 */ /* 0x000fca0000004100 */
[----:B------:R-:W-:-:S04]  /*8af0*/  FMUL R44, R44, UR21 ;  /* 0x000000152c2c7c20 */ /* 0x000fc80008400000 */
[----:B------:R-:W-:-:S05]  /*8b00*/  FFMA R44, R165, UR20, R44 ;  /* 0x00000014a52c7c23 */ /* 0x000fca000800002c */
[----:B------:R-:W-:-:S05]  /*8b10*/  F2FP.SATFINITE.E4M3.F32.PACK_AB_MERGE_C R33, RZ, R44, RZ ;  /* 0x0000002cff21723e */ /* 0x000fca00048070ff */
[----:B------:R0:W-:Y:S01]  /*8b20*/  @!P1 STG.E.U8 desc[UR14][R24.64+0x79], R33 ;  /* 0x0000792118009986 */ /* 0x0001e2000c10110e */
[----:B------:R-:W-:Y:S05]  /*8b30*/  @P3 BRA `(.L_x_162) ;  /* 0x0000000000043947 */ /* 0x000fea0003800000 */
[----:B------:R2:W5:Y:S02]  /*8b40*/  LDG.E.U8 R32, desc[UR14][R34.64+0x78] ;  /* 0x0000780e22207981 */ /* 0x000564000c1e1100 */
.L_x_162:
[----:B------:R-:W-:Y:S05]  /*8b50*/  BSYNC B1 ;  /* 0x0000000000017941 */ /* 0x000fea0003800000 */
.L_x_161:
[----:B-----5:R-:W-:Y:S01]  /*8b60*/  LOP3.LUT R32, R32, 0xff, RZ, 0xc0, !PT ;  /* 0x000000ff20207812 */ /* 0x020fe200078ec0ff */
[----:B------:R-:W-:Y:S01]  /*8b70*/  BSSY B1, `(.L_x_163) ;  /* 0x000000b000017945 */ /* 0x000fe20003800000 */
[----:B------:R-:W-:Y:S02]  /*8b80*/  ISETP.LT.OR P2, PT, R42, 0x7a, !P2 ;  /* 0x0000007a2a00780c */ /* 0x000fe40005741670 */
[----:B------:R-:W-:Y:S02]  /*8b90*/  F2FP.F16.E4M3.UNPACK_B R32, R32 ;  /* 0x00000020ff20723e */ /* 0x000fe400020006ff */
[----:B01--4-:R-:W-:-:S03]  /*8ba0*/  PRMT R24, RZ, 0x7610, R24 ;  /* 0x00007610ff187816 */ /* 0x013fc60000000018 */
[----:B------:R-:W-:-:S05]  /*8bb0*/  HADD2.F32 R32, -RZ, R32.H0_H0 ;  /* 0x20000020ff207230 */ /* 0x000fca0000004100 */
[----:B------:R-:W-:-:S04]  /*8bc0*/  FMUL R25, R32, UR21 ;  /* 0x0000001520197c20 */ /* 0x000fc80008400000 */
[----:B------:R-:W-:-:S05]  /*8bd0*/  FFMA R25, R164, UR20, R25 ;  /* 0x00000014a4197c23 */ /* 0x000fca0008000019 */
[----:B------:R-:W-:-:S05]  /*8be0*/  F2FP.SATFINITE.E4M3.F32.PACK_AB_MERGE_C R25, RZ, R25, RZ ;  /* 0x00000019ff19723e */ /* 0x000fca00048070ff */
[----:B------:R0:W-:Y:S01]  /*8bf0*/  @!P3 STG.E.U8 desc[UR14][R26.64+0x78], R25 ;  /* 0x000078191a00b986 */ /* 0x0001e2000c10110e */
[----:B------:R-:W-:Y:S05]  /*8c00*/  @P2 BRA `(.L_x_164) ;  /* 0x0000000000042947 */ /* 0x000fea0003800000 */
[----:B------:R1:W5:Y:S02]  /*8c10*/  LDG.E.U8 R24, desc[UR14][R34.64+0x79] ;  /* 0x0000790e22187981 */ /* 0x000364000c1e1100 */
.L_x_164:
[----:B------:R-:W-:Y:S05]  /*8c20*/  BSYNC B1 ;  /* 0x0000000000017941 */ /* 0x000fea0003800000 */
.L_x_163:
[----:B-----5:R-:W-:Y:S01]  /*8c30*/  LOP3.LUT R24, R24, 0xff, RZ, 0xc0, !PT ;  /* 0x000000ff18187812 */ /* 0x020fe200078ec0ff */
[----:B------:R-:W-:Y:S01]  /*8c40*/  BSSY B1, `(.L_x_165) ;  /* 0x0000013000017945 */ /* 0x000fe20003800000 */
[----:B------:R-:W-:Y:S02]  /*8c50*/  IADD3 R33, P1, R43, 0x80, RZ ;  /* 0x000000802b217810 */ /* 0x000fe40007f3e0ff */
[----:B------:R-:W-:-:S03]  /*8c60*/  F2FP.F16.E4M3.UNPACK_B R24, R24 ;  /* 0x00000018ff18723e */ /* 0x000fc600020006ff */
[----:B0-----:R-:W-:Y:S01]  /*8c70*/  IMAD.X R25, RZ, RZ, R39, P1 ;  /* 0x000000ffff197224 */ /* 0x001fe200008e0627 */
[----:B------:R-:W-:Y:S01]  /*8c80*/  ISETP.GE.AND P1, PT, R41, 0x81, PT ;  /* 0x000000812900780c */ /* 0x000fe20003f26270 */
[----:B------:R-:W-:Y:S02]  /*8c90*/  HADD2.F32 R24, -RZ, R24.H0_H0 ;  /* 0x20000018ff187230 */ /* 0x000fe40000004100 */
[----:B-123--:R-:W-:Y:S01]  /*8ca0*/  IMAD R34, R25, UR6, RZ ;  /* 0x0000000619227c24 */ /* 0x00efe2000f8e02ff */
        /* <DEDUP_REMOVED lines=12> */
.L_x_166:
[----:B------:R-:W-:Y:S05]  /*8d70*/  BSYNC B1 ;  /* 0x0000000000017941 */ /* 0x000fea0003800000 */
.L_x_165:
[----:B-----5:R-:W-:Y:S01]  /*8d80*/  LOP3.LUT R32, R32, 0xff, RZ, 0xc0, !PT ;  /* 0x000000ff20207812 */ /* 0x020fe200078ec0ff */
[----:B------:R-:W-:Y:S01]  /*8d90*/  BSSY B1, `(.L_x_167) ;  /* 0x000000b000017945 */ /* 0x000fe20003800000 */
[----:B------:R-:W-:Y:S02]  /*8da0*/  ISETP.LT.OR P3, PT, R42, 0x2, !P1 ;  /* 0x000000022a00780c */ /* 0x000fe40004f61670 */
[----:B------:R-:W-:Y:S02]  /*8db0*/  F2FP.F16.E4M3.UNPACK_B R32, R32 ;  /* 0x00000020ff20723e */ /* 0x000fe400020006ff */
[----:B0-----:R-:W-:-:S03]  /*8dc0*/  PRMT R26, RZ, 0x7610, R26 ;  /* 0x00007610ff1a7816 */ /* 0x001fc6000000001a */
[----:B------:R-:W-:-:S05]  /*8dd0*/  HADD2.F32 R32, -RZ, R32.H0_H0 ;  /* 0x20000020ff207230 */ /* 0x000fca0000004100 */
[----:B------:R-:W-:-:S04]  /*8de0*/  FMUL R27, R32, UR21 ;  /* 0x00000015201b7c20 */ /* 0x000fc80008400000 */
[----:B------:R-:W-:-:S05]  /*8df0*/  FFMA R27, R162, UR20, R27 ;  /* 0x00000014a21b7c23 */ /* 0x000fca000800001b */
[----:B------:R-:W-:-:S05]  /*8e00*/  F2FP.SATFINITE.E4M3.F32.PACK_AB_MERGE_C R27, RZ, R27, RZ ;  /* 0x0000001bff1b723e */ /* 0x000fca00048070ff */
[----:B------:R0:W-:Y:S01]  /*8e10*/  @!P5 STG.E.U8 desc[UR14][R30.64], R27 ;  /* 0x0000001b1e00d986 */ /* 0x0001e2000c10110e */
[----:B------:R-:W-:Y:S05]  /*8e20*/  @P3 BRA `(.L_x_168) ;  /* 0x0000000000043947 */ /* 0x000fea0003800000 */
[----:B------:R2:W5:Y:S02]  /*8e30*/  LDG.E.U8 R26, desc[UR14][R24.64+0x1] ;  /* 0x0000010e181a7981 */ /* 0x000564000c1e1100 */
.L_x_168:
[----:B------:R-:W-:Y:S05]  /*8e40*/  BSYNC B1 ;  /* 0x0000000000017941 */ /* 0x000fea0003800000 */
.L_x_167:
[----:B-----5:R-:W-:Y:S01]  /*8e50*/  LOP3.LUT R26, R26, 0xff, RZ, 0xc0, !PT ;  /* 0x000000ff1a1a7812 */ /* 0x020fe200078ec0ff */
[----:B------:R-:W-:Y:S01]  /*8e60*/  BSSY B1, `(.L_x_169) ;  /* 0x0000013000017945 */ /* 0x000fe20003800000 */
[----:B------:R-:W-:Y:S02]  /*8e70*/  IADD3 R43, P2, R43, 0x88, RZ ;  /* 0x000000882b2b7810 */ /* 0x000fe40007f5e0ff */
[----:B------:R-:W-:Y:S02]  /*8e80*/  F2FP.F16.E4M3.UNPACK_B R26, R26 ;  /* 0x0000001aff1a723e */ /* 0x000fe400020006ff */
[----:B------:R-:W-:Y:S01]  /*8e90*/  PRMT R32, RZ, 0x7610, R32 ;  /* 0x00007610ff207816 */ /* 0x000fe20000000020 */
[----:B------:R-:W-:Y:S01]  /*8ea0*/  IMAD.X R38, RZ, RZ, R39, P2 ;  /* 0x000000ffff267224 */ /* 0x000fe200010e0627 */
[----:B------:R-:W-:Y:S01]  /*8eb0*/  ISETP.GE.AND P2, PT, R41, 0x89, PT ;  /* 0x000000892900780c */ /* 0x000fe20003f46270 */
[----:B------:R-:W-:Y:S02]  /*8ec0*/  HADD2.F32 R26, -RZ, R26.H0_H0 ;  /* 0x2000001aff1a7230 */ /* 0x000fe40000004100 */
[----:B------:R-:W-:Y:S01]  /*8ed0*/  IMAD R38, R38, UR6, RZ ;  /* 0x0000000626267c24 */ /* 0x000fe2000f8e02ff */
[----:B------:R-:W-:Y:S01]  /*8ee0*/  ISETP.LT.OR P5, PT, R42, 0x1, !P2 ;  /* 0x000000012a00780c */ /* 0x000fe200057a1670 */
[----:B------:R-:W-:-:S04]  /*8ef0*/  IMAD.WIDE.U32 R36, R43, UR6, R36 ;  /* 0x000000062b247c25 */ /* 0x000fc8000f8e0024 */
[----:B------:R-:W-:Y:S01]  /*8f00*/  FMUL R26, R26, UR21 ;  /* 0x000000151a1a7c20 */ /* 0x000fe20008400000 */
[----:B------:R-:W-:-:S03]  /*8f10*/  IMAD R43, R43, UR7, R38 ;  /* 0x000000072b2b7c24 */ /* 0x000fc6000f8e0226 */
[----:B------:R-:W-:Y:S01]  /*8f20*/  FFMA R161, R161, UR20, R26 ;  /* 0x00000014a1a17c23 */ /* 0x000fe2000800001a */
[----:B------:R-:W-:-:S04]  /*8f30*/  IADD3 R26, P6, R36, UR10, RZ ;  /* 0x0000000a241a7c10 */ /* 0x000fc8000ffde0ff */
[----:B------:R-:W-:Y:S02]  /*8f40*/  F2FP.SATFINITE.E4M3.F32.PACK_AB_MERGE_C R161, RZ, R161, RZ ;  /* 0x000000a1ffa1723e */ /* 0x000fe400048070ff */
[----:B0-----:R-:W-:-:S03]  /*8f50*/  IADD3.X R27, R37, UR11, R43, P6, !PT ;  /* 0x0000000b251b7c10 */ /* 0x001fc6000b7fe42b */
[----:B------:R0:W-:Y:S01]  /*8f60*/  @!P3 STG.E.U8 desc[UR14][R30.64+0x1], R161 ;  /* 0x000001a11e00b986 */ /* 0x0001e2000c10110e */
[----:B------:R-:W-:Y:S05]  /*8f70*/  @P5 BRA `(.L_x_170) ;  /* 0x0000000000045947 */ /* 0x000fea0003800000 */
[----:B------:R3:W5:Y:S02]  /*8f80*/  LDG.E.U8 R32, desc[UR14][R26.64] ;  /* 0x0000000e1a207981 */ /* 0x000764000c1e1100 */
.L_x_170:
[----:B------:R-:W-:Y:S05]  /*8f90*/  BSYNC B1 ;  /* 0x0000000000017941 */ /* 0x000fea0003800000 */
.L_x_169:
        /* <DEDUP_REMOVED lines=12> */
.L_x_172:
[----:B------:R-:W-:Y:S05]  /*9060*/  BSYNC B1 ;  /* 0x0000000000017941 */ /* 0x000fea0003800000 */
.L_x_171:
        /* <DEDUP_REMOVED lines=12> */
.L_x_174:
[----:B------:R-:W-:Y:S05]  /*9130*/  BSYNC B1 ;  /* 0x0000000000017941 */ /* 0x000fea0003800000 */
.L_x_173:
        /* <DEDUP_REMOVED lines=12> */
.L_x_176:
[----:B------:R-:W-:Y:S05]  /*9200*/  BSYNC B1 ;  /* 0x0000000000017941 */ /* 0x000fea0003800000 */
.L_x_175:
        /* <DEDUP_REMOVED lines=12> */
.L_x_178:
[----:B------:R-:W-:Y:S05]  /*92d0*/  BSYNC B1 ;  /* 0x0000000000017941 */ /* 0x000fea0003800000 */
.L_x_177:
        /* <DEDUP_REMOVED lines=12> */
.L_x_180:
[----:B------:R-:W-:Y:S05]  /*93a0*/  BSYNC B1 ;  /* 0x0000000000017941 */ /* 0x000fea0003800000 */
.L_x_179:
        /* <DEDUP_REMOVED lines=12> */
.L_x_182:
[----:B------:R-:W-:Y:S05]  /*9470*/  BSYNC B1 ;  /* 0x0000000000017941 */ /* 0x000fea0003800000 */
.L_x_181:
        /* <DEDUP_REMOVED lines=12> */
.L_x_184:
[----:B------:R-:W-:Y:S05]  /*9540*/  BSYNC B1 ;  /* 0x0000000000017941 */ /* 0x000fea0003800000 */
.L_x_183:
        /* <DEDUP_REMOVED lines=12> */
.L_x_186:
[----:B------:R-:W-:Y:S05]  /*9610*/  BSYNC B1 ;  /* 0x0000000000017941 */ /* 0x000fea0003800000 */
.L_x_185:
        /* <DEDUP_REMOVED lines=12> */
.L_x_188:
[----:B------:R-:W-:Y:S05]  /*96e0*/  BSYNC B1 ;  /* 0x0000000000017941 */ /* 0x000fea0003800000 */
.L_x_187:
[----:B-----5:R-:W-:Y:S01]  /*96f0*/  LOP3.LUT R32, R32, 0xff, RZ, 0xc0, !PT ;  /* 0x000000ff20207812 */ /* 0x020fe200078ec0ff */
[----:B------:R-:W-:Y:S01]  /*9700*/  BSSY B1, `(.L_x_189) ;  /* 0x000000b000017945 */ /* 0x000fe20003800000 */
[----:B------:R-:W-:Y:S02]  /*9710*/  ISETP.LT.OR P5, PT, R42, 0x19, !P1 ;  /* 0x000000192a00780c */ /* 0x000fe40004fa1670 */
[----:B------:R-:W-:-:S05]  /*9720*/  F2FP.F16.E4M3.UNPACK_B R32, R32 ;  /* 0x00000020ff20723e */ /* 0x000fca00020006ff */
[----:B------:R-:W-:-:S05]  /*9730*/  HADD2.F32 R32, -RZ, R32.H0_H0 ;  /* 0x20000020ff207230 */ /* 0x000fca0000004100 */
[----:B------:R-:W-:-:S04]  /*9740*/  FMUL R32, R32, UR21 ;  /* 0x0000001520207c20 */ /* 0x000fc80008400000 */
[----:B------:R-:W-:Y:S01]  /*9750*/  FFMA R32, R23, UR20, R32 ;  /* 0x0000001417207c23 */ /* 0x000fe20008000020 */
[----:B------:R-:W-:-:S04]  /*9760*/  PRMT R23, RZ, 0x7610, R23 ;  /* 0x00007610ff177816 */ /* 0x000fc80000000017 */
[----:B----4-:R-:W-:-:S05]  /*9770*/  F2FP.SATFINITE.E4M3.F32.PACK_AB_MERGE_C R33, RZ, R32, RZ ;  /* 0x00000020ff21723e */ /* 0x010fca00048070ff */
[----:B------:R4:W-:Y:S01]  /*9780*/  @!P3 STG.E.U8 desc[UR14][R28.64+0x11], R33 ;  /* 0x000011211c00b986 */ /* 0x0009e2000c10110e */
[----:B------:R-:W-:Y:S05]  /*9790*/  @P5 BRA `(.L_x_190) ;  /* 0x0000000000045947 */ /* 0x000fea0003800000 */
[----:B------:R0:W5:Y:S02]  /*97a0*/  LDG.E.U8 R23, desc[UR14][R24.64+0x18] ;  /* 0x0000180e18177981 */ /* 0x000164000c1e1100 */
.L_x_190:
[----:B------:R-:W-:Y:S05]  /*97b0*/  BSYNC B1 ;  /* 0x0000000000017941 */ /* 0x000fea0003800000 */
.L_x_189:
        /* <DEDUP_REMOVED lines=8> */
[----:B------:R-:W-:-:S05]  /*9840*/  F2FP.SATFINITE.E4M3.F32.PACK_AB_MERGE_C R23, RZ, R23, RZ ;  /* 0x00000017ff17723e */ /* 0x000fca00048070ff */
[----:B------:R0:W-:Y:S01]  /*9850*/  @!P5 STG.E.U8 desc[UR14][R30.64+0x18], R23 ;  /* 0x000018171e00d986 */ /* 0x0001e2000c10110e */
[----:B------:R-:W-:Y:S05]  /*9860*/  @P3 BRA `(.L_x_192) ;  /* 0x0000000000043947 */ /* 0x000fea0003800000 */
[----:B------:R0:W5:Y:S02]  /*9870*/  LDG.E.U8 R22, desc[UR14][R24.64+0x19] ;  /* 0x0000190e18167981 */ /* 0x000164000c1e1100 */
.L_x_192:
[----:B------:R-:W-:Y:S05]  /*9880*/  BSYNC B1 ;  /* 0x0000000000017941 */ /* 0x000fea0003800000 */
.L_x_191:
        /* <DEDUP_REMOVED lines=8> */
[----:B0-----:R-:W-:-:S05]  /*9910*/  F2FP.SATFINITE.E4M3.F32.PACK_AB_MERGE_C R23, RZ, R22, RZ ;  /* 0x00000016ff17723e */ /* 0x001fca00048070ff */
[----:B------:R0:W-:Y:S01]  /*9920*/  @!P3 STG.E.U8 desc[UR14][R30.64+0x19], R23 ;  /* 0x000019171e00b986 */ /* 0x0001e2000c10110e */
[----:B------:R-:W-:Y:S05]  /*9930*/  @P5 BRA `(.L_x_194) ;  /* 0x0000000000045947 */ /* 0x000fea0003800000 */
[----:B------:R0:W5:Y:S02]  /*9940*/  LDG.E.U8 R21, desc[UR14][R26.64+0x18] ;  /* 0x0000180e1a157981 */ /* 0x000164000c1e1100 */
.L_x_194:
[----:B------:R-:W-:Y:S05]  /*9950*/  BSYNC B1 ;  /* 0x0000000000017941 */ /* 0x000fea0003800000 */
.L_x_193:
        /* <DEDUP_REMOVED lines=12> */
.L_x_196:
[----:B------:R-:W-:Y:S05]  /*9a20*/  BSYNC B1 ;  /* 0x0000000000017941 */ /* 0x000fea0003800000 */
.L_x_195:
        /* <DEDUP_REMOVED lines=12> */
.L_x_198:
[----:B------:R-:W-:Y:S05]  /*9af0*/  BSYNC B1 ;  /* 0x0000000000017941 */ /* 0x000fea0003800000 */
.L_x_197:
        /* <DEDUP_REMOVED lines=12> */
.L_x_200:
[----:B------:R-:W-:Y:S05]  /*9bc0*/  BSYNC B1 ;  /* 0x0000000000017941 */ /* 0x000fea0003800000 */
.L_x_199:
        /* <DEDUP_REMOVED lines=12> */
.L_x_202:
[----:B------:R-:W-:Y:S05]  /*9c90*/  BSYNC B1 ;  /* 0x0000000000017941 */ /* 0x000fea0003800000 */
.L_x_201:
        /* <DEDUP_REMOVED lines=12> */
.L_x_204:
[----:B------:R-:W-:Y:S05]  /*9d60*/  BSYNC B1 ;  /* 0x0000000000017941 */ /* 0x000fea0003800000 */
.L_x_203:
        /* <DEDUP_REMOVED lines=12> */
.L_x_206:
[----:B------:R-:W-:Y:S05]  /*9e30*/  BSYNC B1 ;  /* 0x0000000000017941 */ /* 0x000fea0003800000 */
.L_x_205:
        /* <DEDUP_REMOVED lines=12> */
.L_x_208:
[----:B------:R-:W-:Y:S05]  /*9f00*/  BSYNC B1 ;  /* 0x0000000000017941 */ /* 0x000fea0003800000 */
.L_x_207:
        /* <DEDUP_REMOVED lines=12> */
.L_x_210:
[----:B------:R-:W-:Y:S05]  /*9fd0*/  BSYNC B1 ;  /* 0x0000000000017941 */ /* 0x000fea0003800000 */
.L_x_209:
        /* <DEDUP_REMOVED lines=12> */
.L_x_212:
[----:B------:R-:W-:Y:S05]  /*a0a0*/  BSYNC B1 ;  /* 0x0000000000017941 */ /* 0x000fea0003800000 */
.L_x_211:
        /* <DEDUP_REMOVED lines=12> */
.L_x_214:
[----:B------:R-:W-:Y:S05]  /*a170*/  BSYNC B1 ;  /* 0x0000000000017941 */ /* 0x000fea0003800000 */
.L_x_213:
        /* <DEDUP_REMOVED lines=12> */
.L_x_216:
[----:B------:R-:W-:Y:S05]  /*a240*/  BSYNC B1 ;  /* 0x0000000000017941 */ /* 0x000fea0003800000 */
.L_x_215:
        /* <DEDUP_REMOVED lines=12> */
.L_x_218:
[----:B------:R-:W-:Y:S05]  /*a310*/  BSYNC B1 ;  /* 0x0000000000017941 */ /* 0x000fea0003800000 */
.L_x_217:
        /* <DEDUP_REMOVED lines=12> */
.L_x_220:
[----:B------:R-:W-:Y:S05]  /*a3e0*/  BSYNC B1 ;  /* 0x0000000000017941 */ /* 0x000fea0003800000 */
.L_x_219:
        /* <DEDUP_REMOVED lines=12> */
.L_x_222:
[----:B------:R-:W-:Y:S05]  /*a4b0*/  BSYNC B1 ;  /* 0x0000000000017941 */ /* 0x000fea0003800000 */
.L_x_221:
        /* <DEDUP_REMOVED lines=12> */
.L_x_224:
[----:B------:R-:W-:Y:S05]  /*a580*/  BSYNC B1 ;  /* 0x0000000000017941 */ /* 0x000fea0003800000 */
.L_x_223:
        /* <DEDUP_REMOVED lines=12> */
.L_x_226:
[----:B------:R-:W-:Y:S05]  /*a650*/  BSYNC B1 ;  /* 0x0000000000017941 */ /* 0x000fea0003800000 */
.L_x_225:
        /* <DEDUP_REMOVED lines=12> */
.L_x_228:
[----:B------:R-:W-:Y:S05]  /*a720*/  BSYNC B1 ;  /* 0x0000000000017941 */ /* 0x000fea0003800000 */
.L_x_227:
        /* <DEDUP_REMOVED lines=12> */
.L_x_230:
[----:B------:R-:W-:Y:S05]  /*a7f0*/  BSYNC B1 ;  /* 0x0000000000017941 */ /* 0x000fea0003800000 */
.L_x_229:
        /* <DEDUP_REMOVED lines=12> */
.L_x_232:
[----:B------:R-:W-:Y:S05]  /*a8c0*/  BSYNC B1 ;  /* 0x0000000000017941 */ /* 0x000fea0003800000 */
.L_x_231:
[----:B-----5:R-:W-:Y:S01]  /*a8d0*/  LOP3.LUT R2, R2, 0xff, RZ, 0xc0, !PT ;  /* 0x000000ff02027812 */ /* 0x020fe200078ec0ff */
[----:B------:R-:W-:Y:S01]  /*a8e0*/  BSSY B1, `(.L_x_233) ;  /* 0x000000b000017945 */ /* 0x000fe20003800000 */
[----:B------:R-:W-:Y:S02]  /*a8f0*/  ISETP.LT.OR P5, PT, R42, 0x41, !P2 ;  /* 0x000000412a00780c */ /* 0x000fe400057a1670 */
[----:B------:R-:W-:-:S05]  /*a900*/  F2FP.F16.E4M3.UNPACK_B R2, R2 ;  /* 0x00000002ff02723e */ /* 0x000fca00020006ff */
[----:B------:R-:W-:-:S05]  /*a910*/  HADD2.F32 R2, -RZ, R2.H0_H0 ;  /* 0x20000002ff027230 */ /* 0x000fca0000004100 */
[----:B0-----:R-:W-:-:S04]  /*a920*/  FMUL R3, R2, UR21 ;  /* 0x0000001502037c20 */ /* 0x001fc80008400000 */
[----:B------:R-:W-:Y:S01]  /*a930*/  FFMA R3, R0, UR20, R3 ;  /* 0x0000001400037c23 */ /* 0x000fe20008000003 */
[----:B------:R-:W-:-:S04]  /*a940*/  PRMT R0, RZ, 0x7610, R0 ;  /* 0x00007610ff007816 */ /* 0x000fc80000000000 */
[----:B------:R-:W-:-:S05]  /*a950*/  F2FP.SATFINITE.E4M3.F32.PACK_AB_MERGE_C R3, RZ, R3, RZ ;  /* 0x00000003ff03723e */ /* 0x000fca00048070ff */
[----:B------:R0:W-:Y:S01]  /*a960*/  @!P3 STG.E.U8 desc[UR14][R30.64+0x41], R3 ;  /* 0x000041031e00b986 */ /* 0x0001e2000c10110e */
[----:B------:R-:W-:Y:S05]  /*a970*/  @P5 BRA `(.L_x_234) ;  /* 0x0000000000045947 */ /* 0x000fea0003800000 */
[----:B------:R0:W5:Y:S02]  /*a980*/  LDG.E.U8 R0, desc[UR14][R26.64+0x40] ;  /* 0x0000400e1a007981 */ /* 0x000164000c1e1100 */
.L_x_234:
[----:B------:R-:W-:Y:S05]  /*a990*/  BSYNC B1 ;  /* 0x0000000000017941 */ /* 0x000fea0003800000 */
.L_x_233:
[----:B------:R-:W2:Y:S01]  /*a9a0*/  LDL.LU R2, [R1] ;  /* 0x0000000001027983 */ /* 0x000ea20000300800 */
[----:B-----5:R-:W-:Y:S01]  /*a9b0*/  LOP3.LUT R0, R0, 0xff, RZ, 0xc0, !PT ;  /* 0x000000ff00007812 */ /* 0x020fe200078ec0ff */
[----:B------:R-:W-:Y:S01]  /*a9c0*/  BSSY B1, `(.L_x_235) ;  /* 0x000000b000017945 */ /* 0x000fe20003800000 */
[----:B------:R-:W-:Y:S02]  /*a9d0*/  ISETP.LT.OR P3, PT, R42, 0x42, !P2 ;  /* 0x000000422a00780c */ /* 0x000fe40005761670 */
[----:B------:R-:W-:-:S05]  /*a9e0*/  F2FP.F16.E4M3.UNPACK_B R0, R0 ;  /* 0x00000000ff00723e */ /* 0x000fca00020006ff */
[----:B------:R-:W-:-:S05]  /*a9f0*/  HADD2.F32 R0, -RZ, R0.H0_H0 ;  /* 0x20000000ff007230 */ /* 0x000fca0000004100 */
[----:B------:R-:W-:-:S04]  /*aa00*/  FMUL R0, R0, UR21 ;  /* 0x0000001500007c20 */ /* 0x000fc80008400000 */
[----:B--2---:R-:W-:-:S05]  /*aa10*/  FFMA R0, R2, UR20, R0 ;  /* 0x0000001402007c23 */ /* 0x004fca0008000000 */
[----:B0-----:R-:W-:Y:S02]  /*aa20*/  F2FP.SATFINITE.E4M3.F32.PACK_AB_MERGE_C R3, RZ, R0, RZ ;  /* 0x00000000ff03723e */ /* 0x001fe400048070ff */
[----:B------:R-:W-:-:S03]  /*aa30*/  PRMT R0, RZ, 0x7610, R0 ;  /* 0x00007610ff007816 */ /* 0x000fc60000000000 */
[----:B------:R0:W-:Y:S01]  /*aa40*/  @!P5 STG.E.U8 desc[UR14][R28.64+0x40], R3 ;  /* 0x000040031c00d986 */ /* 0x0001e2000c10110e */
[----:B------:R-:W-:Y:S05]  /*aa50*/  @P3 BRA `(.L_x_236) ;  /* 0x0000000000043947 */ /* 0x000fea0003800000 */
[----:B------:R2:W5:Y:S02]  /*aa60*/  LDG.E.U8 R0, desc[UR14][R26.64+0x41] ;  /* 0x0000410e1a007981 */ /* 0x000564000c1e1100 */
.L_x_236:
[----:B------:R-:W-:Y:S05]  /*aa70*/  BSYNC B1 ;  /* 0x0000000000017941 */ /* 0x000fea0003800000 */
.L_x_235:
[----:B------:R-:W3:Y:S01]  /*aa80*/  LDL.LU R2, [R1+0x4] ;  /* 0x0000040001027983 */ /* 0x000ee20000300800 */
[----:B-----5:R-:W-:Y:S01]  /*aa90*/  LOP3.LUT R0, R0, 0xff, RZ, 0xc0, !PT ;  /* 0x000000ff00007812 */ /* 0x020fe200078ec0ff */
[----:B------:R-:W-:Y:S01]  /*aaa0*/  BSSY B1, `(.L_x_237) ;  /* 0x000000b000017945 */ /* 0x000fe20003800000 */
[----:B------:R-:W-:Y:S02]  /*aab0*/  ISETP.LT.OR P5, PT, R42, 0x49, !P1 ;  /* 0x000000492a00780c */ /* 0x000fe40004fa1670 */
[----:B------:R-:W-:-:S05]  /*aac0*/  F2FP.F16.E4M3.UNPACK_B R0, R0 ;  /* 0x00000000ff00723e */ /* 0x000fca00020006ff */
[----:B------:R-:W-:-:S05]  /*aad0*/  HADD2.F32 R0, -RZ, R0.H0_H0 ;  /* 0x20000000ff007230 */ /* 0x000fca0000004100 */
[----:B------:R-:W-:-:S04]  /*aae0*/  FMUL R0, R0, UR21 ;  /* 0x0000001500007c20 */ /* 0x000fc80008400000 */
[----:B---3--:R-:W-:-:S05]  /*aaf0*/  FFMA R0, R2, UR20, R0 ;  /* 0x0000001402007c23 */ /* 0x008fca0008000000 */
[----:B0-----:R-:W-:Y:S02]  /*ab00*/  F2FP.SATFINITE.E4M3.F32.PACK_AB_MERGE_C R3, RZ, R0, RZ ;  /* 0x00000000ff03723e */ /* 0x001fe400048070ff */
[----:B------:R-:W-:-:S03]  /*ab10*/  PRMT R0, RZ, 0x7610, R0 ;  /* 0x00007610ff007816 */ /* 0x000fc60000000000 */
[----:B------:R0:W-:Y:S01]  /*ab20*/  @!P3 STG.E.U8 desc[UR14][R28.64+0x41], R3 ;  /* 0x000041031c00b986 */ /* 0x0001e2000c10110e */
[----:B------:R-:W-:Y:S05]  /*ab30*/  @P5 BRA `(.L_x_238) ;  /* 0x0000000000045947 */ /* 0x000fea0003800000 */
[----:B------:R3:W5:Y:S02]  /*ab40*/  LDG.E.U8 R0, desc[UR14][R24.64+0x48] ;  /* 0x0000480e18007981 */ /* 0x000764000c1e1100 */
.L_x_238:
[----:B------:R-:W-:Y:S05]  /*ab50*/  BSYNC B1 ;  /* 0x0000000000017941 */ /* 0x000fea0003800000 */
.L_x_237:
[----:B------:R-:W2:Y:S01]  /*ab60*/  LDL.LU R2, [R1+0x8] ;  /* 0x0000080001027983 */ /* 0x000ea20000300800 */
        /* <DEDUP_REMOVED lines=12> */
.L_x_240:
[----:B------:R-:W-:Y:S05]  /*ac30*/  BSYNC B1 ;  /* 0x0000000000017941 */ /* 0x000fea0003800000 */
.L_x_239:
        /* <DEDUP_REMOVED lines=13> */
.L_x_242:
[----:B------:R-:W-:Y:S05]  /*ad10*/  BSYNC B1 ;  /* 0x0000000000017941 */ /* 0x000fea0003800000 */
.L_x_241:
        /* <DEDUP_REMOVED lines=13> */
.L_x_244:
[----:B------:R-:W-:Y:S05]  /*adf0*/  BSYNC B1 ;  /* 0x0000000000017941 */ /* 0x000fea0003800000 */
.L_x_243:
        /* <DEDUP_REMOVED lines=13> */
.L_x_246:
[----:B------:R-:W-:Y:S05]  /*aed0*/  BSYNC B1 ;  /* 0x0000000000017941 */ /* 0x000fea0003800000 */
.L_x_245:
        /* <DEDUP_REMOVED lines=13> */
.L_x_248:
[----:B------:R-:W-:Y:S05]  /*afb0*/  BSYNC B1 ;  /* 0x0000000000017941 */ /* 0x000fea0003800000 */
.L_x_247:
        /* <DEDUP_REMOVED lines=13> */
.L_x_250:
[----:B------:R-:W-:Y:S05]  /*b090*/  BSYNC B1 ;  /* 0x0000000000017941 */ /* 0x000fea0003800000 */
.L_x_249:
        /* <DEDUP_REMOVED lines=13> */
.L_x_252:
[----:B------:R-:W-:Y:S05]  /*b170*/  BSYNC B1 ;  /* 0x0000000000017941 */ /* 0x000fea0003800000 */
.L_x_251:
        /* <DEDUP_REMOVED lines=13> */
.L_x_254:
[----:B------:R-:W-:Y:S05]  /*b250*/  BSYNC B1 ;  /* 0x0000000000017941 */ /* 0x000fea0003800000 */
.L_x_253:
        /* <DEDUP_REMOVED lines=13> */
.L_x_256:
[----:B------:R-:W-:Y:S05]  /*b330*/  BSYNC B1 ;  /* 0x0000000000017941 */ /* 0x000fea0003800000 */
.L_x_255:
        /* <DEDUP_REMOVED lines=13> */
.L_x_258:
[----:B------:R-:W-:Y:S05]  /*b410*/  BSYNC B1 ;  /* 0x0000000000017941 */ /* 0x000fea0003800000 */
.L_x_257:
        /* <DEDUP_REMOVED lines=13> */
.L_x_260:
[----:B------:R-:W-:Y:S05]  /*b4f0*/  BSYNC B1 ;  /* 0x0000000000017941 */ /* 0x000fea0003800000 */
.L_x_259:
        /* <DEDUP_REMOVED lines=13> */
.L_x_262:
[----:B------:R-:W-:Y:S05]  /*b5d0*/  BSYNC B1 ;  /* 0x0000000000017941 */ /* 0x000fea0003800000 */
.L_x_261:
        /* <DEDUP_REMOVED lines=13> */
.L_x_264:
[----:B------:R-:W-:Y:S05]  /*b6b0*/  BSYNC B1 ;  /* 0x0000000000017941 */ /* 0x000fea0003800000 */
.L_x_263:
        /* <DEDUP_REMOVED lines=13> */
.L_x_266:
[----:B------:R-:W-:Y:S05]  /*b790*/  BSYNC B1 ;  /* 0x0000000000017941 */ /* 0x000fea0003800000 */
.L_x_265:
        /* <DEDUP_REMOVED lines=13> */
.L_x_268:
[----:B------:R-:W-:Y:S05]  /*b870*/  BSYNC B1 ;  /* 0x0000000000017941 */ /* 0x000fea0003800000 */
.L_x_267:
        /* <DEDUP_REMOVED lines=13> */
.L_x_270:
[----:B------:R-:W-:Y:S05]  /*b950*/  BSYNC B1 ;  /* 0x0000000000017941 */ /* 0x000fea0003800000 */
.L_x_269:
        /* <DEDUP_REMOVED lines=13> */
.L_x_272:
[----:B------:R-:W-:Y:S05]  /*ba30*/  BSYNC B1 ;  /* 0x0000000000017941 */ /* 0x000fea0003800000 */
.L_x_271:
        /* <DEDUP_REMOVED lines=13> */
.L_x_274:
[----:B------:R-:W-:Y:S05]  /*bb10*/  BSYNC B1 ;  /* 0x0000000000017941 */ /* 0x000fea0003800000 */
.L_x_273:
        /* <DEDUP_REMOVED lines=13> */
.L_x_276:
[----:B------:R-:W-:Y:S05]  /*bbf0*/  BSYNC B1 ;  /* 0x0000000000017941 */ /* 0x000fea0003800000 */
.L_x_275:
        /* <DEDUP_REMOVED lines=13> */
.L_x_278:
[----:B------:R-:W-:Y:S05]  /*bcd0*/  BSYNC B1 ;  /* 0x0000000000017941 */ /* 0x000fea0003800000 */
.L_x_277:
        /* <DEDUP_REMOVED lines=13> */
.L_x_280:
[----:B------:R-:W-:Y:S05]  /*bdb0*/  BSYNC B1 ;  /* 0x0000000000017941 */ /* 0x000fea0003800000 */
.L_x_279:
        /* <DEDUP_REMOVED lines=13> */
.L_x_282:
[----:B------:R-:W-:Y:S05]  /*be90*/  BSYNC B1 ;  /* 0x0000000000017941 */ /* 0x000fea0003800000 */
.L_x_281:
        /* <DEDUP_REMOVED lines=13> */
.L_x_284:
[----:B------:R-:W-:Y:S05]  /*bf70*/  BSYNC B1 ;  /* 0x0000000000017941 */ /* 0x000fea0003800000 */
.L_x_283:
        /* <DEDUP_REMOVED lines=13> */
.L_x_286:
[----:B------:R-:W-:Y:S05]  /*c050*/  BSYNC B1 ;  /* 0x0000000000017941 */ /* 0x000fea0003800000 */
.L_x_285:
        /* <DEDUP_REMOVED lines=13> */
.L_x_288:
[----:B------:R-:W-:Y:S05]  /*c130*/  BSYNC B1 ;  /* 0x0000000000017941 */ /* 0x000fea0003800000 */
.L_x_287:
        /* <DEDUP_REMOVED lines=13> */
.L_x_290:
[----:B------:R-:W-:Y:S05]  /*c210*/  BSYNC B1 ;  /* 0x0000000000017941 */ /* 0x000fea0003800000 */
.L_x_289:
        /* <DEDUP_REMOVED lines=13> */
.L_x_292:
[----:B------:R-:W-:Y:S05]  /*c2f0*/  BSYNC B1 ;  /* 0x0000000000017941 */ /* 0x000fea0003800000 */
.L_x_291:
[----:B------:R-:W-:Y:S05]  /*c300*/  @P2 BRA `(.L_x_293) ;  /* 0x0000002000ac2947 */ /* 0x000fea0003800000 */
[----:B------:R-:W2:Y:S01]  /*c310*/  LDL.LU R2, [R1+0x74] ;  /* 0x0000740001027983 */ /* 0x000ea20000300800 */
[----:B-----5:R-:W-:-:S04]  /*c320*/  LOP3.LUT R0, R0, 0xff, RZ, 0xc0, !PT ;  /* 0x000000ff00007812 */ /* 0x020fc800078ec0ff */
[----:B------:R-:W-:-:S05]  /*c330*/  F2FP.F16.E4M3.UNPACK_B R0, R0 ;  /* 0x00000000ff00723e */ /* 0x000fca00020006ff */
[----:B------:R-:W-:-:S05]  /*c340*/  HADD2.F32 R0, -RZ, R0.H0_H0 ;  /* 0x20000000ff007230 */ /* 0x000fca0000004100 */
[----:B------:R-:W-:-:S04]  /*c350*/  FMUL R0, R0, UR21 ;  /* 0x0000001500007c20 */ /* 0x000fc80008400000 */
[----:B--2---:R-:W-:-:S05]  /*c360*/  FFMA R0, R2, UR20, R0 ;  /* 0x0000001402007c23 */ /* 0x004fca0008000000 */
[----:B0-----:R-:W-:-:S05]  /*c370*/  F2FP.SATFINITE.E4M3.F32.PACK_AB_MERGE_C R3, RZ, R0, RZ ;  /* 0x00000000ff03723e */ /* 0x001fca00048070ff */
[----:B------:R0:W-:Y:S01]  /*c380*/  STG.E.U8 desc[UR14][R28.64+0x79], R3 ;  /* 0x000079031c007986 */ /* 0x0001e2000c10110e */
[----:B------:R-:W-:Y:S05]  /*c390*/  BRA `(.L_x_293) ;  /* 0x0000002000887947 */ /* 0x000fea0003800000 */
.L_x_36:
[----:B------:R-:W-:Y:S01]  /*c3a0*/  ISETP.GE.AND P5, PT, R41, 0x1, PT ;  /* 0x000000012900780c */ /* 0x000fe20003fa6270 */
[----:B------:R-:W-:Y:S01]  /*c3b0*/  FMUL R225, R225, UR20 ;  /* 0x00000014e1e17c20 */ /* 0x000fe20008400000 */
[----:B------:R-:W2:Y:S01]  /*c3c0*/  LDL.LU R227, [R1+0x14] ;  /* 0x0000140001e37983 */ /* 0x000ea20000300800 */
[----:B------:R-:W-:Y:S02]  /*c3d0*/  ISETP.GE.AND P2, PT, R41, 0x9, PT ;  /* 0x000000092900780c */ /* 0x000fe40003f46270 */
[C---:B------:R-:W-:Y:S02]  /*c3e0*/  ISETP.LT.OR P1, PT, R42.reuse, 0x2, !P5 ;  /* 0x000000022a00780c */ /* 0x040fe40006f21670 */
[----:B------:R-:W-:Y:S02]  /*c3f0*/  F2FP.SATFINITE.E4M3.F32.PACK_AB_MERGE_C R225, RZ, R225, RZ ;  /* 0x000000e1ffe1723e */ /* 0x000fe400048070ff */
[----:B------:R-:W-:Y:S01]  /*c400*/  ISETP.LT.OR P3, PT, R42, 0x1, !P5 ;  /* 0x000000012a00780c */ /* 0x000fe20006f61670 */
[----:B------:R-:W-:Y:S01]  /*c410*/  FMUL R226, R226, UR20 ;  /* 0x00000014e2e27c20 */ /* 0x000fe20008400000 */
[----:B------:R-:W-:Y:S01]  /*c420*/  ISETP.LT.OR P6, PT, R42, 0x1, !P2 ;  /* 0x000000012a00780c */ /* 0x000fe200057c1670 */
[----:B------:R-:W-:Y:S01]  /*c430*/  FMUL R223, R223, UR20 ;  /* 0x00000014dfdf7c20 */ /* 0x000fe20008400000 */
[----:B------:R-:W-:-:S05]  /*c440*/  FMUL R224, R224, UR20 ;  /* 0x00000014e0e07c20 */ /* 0x000fca0008400000 */
[----:B------:R-:W-:Y:S01]  /*c450*/  @!P1 STG.E.U8 desc[UR14][R24.64+0x1], R225 ;  /* 0x000001e118009986 */ /* 0x000fe2000c10110e */
[C---:B------:R-:W-:Y:S02]  /*c460*/  ISETP.LT.OR P1, PT, R42.reuse, 0x2, !P2 ;  /* 0x000000022a00780c */ /* 0x040fe40005721670 */
[----:B------:R-:W-:Y:S02]  /*c470*/  F2FP.SATFINITE.E4M3.F32.PACK_AB_MERGE_C R33, RZ, R226, RZ ;  /* 0x000000e2ff21723e */ /* 0x000fe400048070ff */
[----:B------:R-:W-:Y:S02]  /*c480*/  F2FP.SATFINITE.E4M3.F32.PACK_AB_MERGE_C R223, RZ, R223, RZ ;  /* 0x000000dfffdf723e */ /* 0x000fe400048070ff */
[----:B------:R-:W-:Y:S01]  /*c490*/  F2FP.SATFINITE.E4M3.F32.PACK_AB_MERGE_C R35, RZ, R224, RZ ;  /* 0x000000e0ff23723e */ /* 0x000fe200048070ff */
[----:B------:R0:W-:Y:S01]  /*c4a0*/  @!P3 STG.E.U8 desc[UR14][R24.64], R33 ;  /* 0x000000211800b986 */ /* 0x0001e2000c10110e */
[----:B------:R-:W-:Y:S01]  /*c4b0*/  ISETP.LT.OR P3, PT, R42, 0x9, !P5 ;  /* 0x000000092a00780c */ /* 0x000fe20006f61670 */
[----:B------:R-:W-:-:S02]  /*c4c0*/  FMUL R222, R222, UR20 ;  /* 0x00000014dede7c20 */ /* 0x000fc40008400000 */
[----:B------:R1:W-:Y:S01]  /*c4d0*/  @!P6 STG.E.U8 desc[UR14][R26.64], R35 ;  /* 0x000000231a00e986 */ /* 0x0003e2000c10110e */
[----:B------:R-:W-:-:S03]  /*c4e0*/  ISETP.LT.OR P6, PT, R42, 0x9, !P2 ;  /* 0x000000092a00780c */ /* 0x000fc600057c1670 */
[----:B------:R-:W-:Y:S01]  /*c4f0*/  @!P1 STG.E.U8 desc[UR14][R26.64+0x1], R223 ;  /* 0x000001df1a009986 */ /* 0x000fe2000c10110e */
[----:B------:R-:W-:Y:S01]  /*c500*/  ISETP.LT.OR P1, PT, R42, 0xa, !P5 ;  /* 0x0000000a2a00780c */ /* 0x000fe20006f21670 */
[----:B------:R-:W-:Y:S01]  /*c510*/  FMUL R221, R221, UR20 ;  /* 0x00000014dddd7c20 */ /* 0x000fe20008400000 */
[----:B------:R-:W-:Y:S01]  /*c520*/  FMUL R220, R220, UR20 ;  /* 0x00000014dcdc7c20 */ /* 0x000fe20008400000 */
[----:B------:R-:W-:Y:S01]  /*c530*/  F2FP.SATFINITE.E4M3.F32.PACK_AB_MERGE_C R37, RZ, R222, RZ ;  /* 0x000000deff25723e */ /* 0x000fe200048070ff */
[----:B------:R-:W-:Y:S01]  /*c540*/  FMUL R219, R219, UR20 ;  /* 0x00000014dbdb7c20 */ /* 0x000fe20008400000 */
[----:B------:R-:W-:Y:S01]  /*c550*/  FMUL R218, R218, UR20 ;  /* 0x00000014dada7c20 */ /* 0x000fe20008400000 */
[----:B------:R-:W-:Y:S01]  /*c560*/  F2FP.SATFINITE.E4M3.F32.PACK_AB_MERGE_C R221, RZ, R221, RZ ;  /* 0x000000ddffdd723e */ /* 0x000fe200048070ff */
[----:B------:R-:W-:Y:S01]  /*c570*/  FMUL R217, R217, UR20 ;  /* 0x00000014d9d97c20 */ /* 0x000fe20008400000 */
[----:B0-----:R-:W-:Y:S01]  /*c580*/  F2FP.SATFINITE.E4M3.F32.PACK_AB_MERGE_C R33, RZ, R220, RZ ;  /* 0x000000dcff21723e */ /* 0x001fe200048070ff */
[----:B------:R-:W-:Y:S01]  /*c590*/  @!P3 STG.E.U8 desc[UR14][R24.64+0x8], R37 ;  /* 0x000008251800b986 */ /* 0x000fe2000c10110e */
[----:B------:R-:W-:-:S03]  /*c5a0*/  ISETP.LT.OR P3, PT, R42, 0xa, !P2 ;  /* 0x0000000a2a00780c */ /* 0x000fc60005761670 */
[----:B------:R-:W-:Y:S01]  /*c5b0*/  @!P1 STG.E.U8 desc[UR14][R24.64+0x9], R221 ;  /* 0x000009dd18009986 */ /* 0x000fe2000c10110e */
[----:B------:R-:W-:-:S03]  /*c5c0*/  ISETP.LT.OR P1, PT, R42, 0x11, !P5 ;  /* 0x000000112a00780c */ /* 0x000fc60006f21670 */
[----:B------:R0:W-:Y:S01]  /*c5d0*/  @!P6 STG.E.U8 desc[UR14][R26.64+0x8], R33 ;  /* 0x000008211a00e986 */ /* 0x0001e2000c10110e */
[----:B------:R-:W-:Y:S02]  /*c5e0*/  ISETP.LT.OR P6, PT, R42, 0x12, !P5 ;  /* 0x000000122a00780c */ /* 0x000fe40006fc1670 */
[----:B------:R-:W-:Y:S01]  /*c5f0*/  F2FP.SATFINITE.E4M3.F32.PACK_AB_MERGE_C R219, RZ, R219, RZ ;  /* 0x000000dbffdb723e */ /* 0x000fe200048070ff */
[----:B------:R-:W-:Y:S01]  /*c600*/  FMUL R215, R215, UR20 ;  /* 0x00000014d7d77c20 */ /* 0x000fe20008400000 */
[----:B-1----:R-:W-:Y:S01]  /*c610*/  F2FP.SATFINITE.E4M3.F32.PACK_AB_MERGE_C R35, RZ, R218, RZ ;  /* 0x000000daff23723e */ /* 0x002fe200048070ff */
[----:B------:R-:W-:Y:S01]  /*c620*/  FMUL R216, R216, UR20 ;  /* 0x00000014d8d87c20 */ /* 0x000fe20008400000 */
[----:B------:R-:W-:Y:S01]  /*c630*/  F2FP.SATFINITE.E4M3.F32.PACK_AB_MERGE_C R217, RZ, R217, RZ ;  /* 0x000000d9ffd9723e */ /* 0x000fe200048070ff */
[----:B------:R-:W-:Y:S01]  /*c640*/  @!P3 STG.E.U8 desc[UR14][R26.64+0x9], R219 ;  /* 0x000009db1a00b986 */ /* 0x000fe2000c10110e */
[----:B------:R-:W-:-:S03]  /*c650*/  ISETP.LT.OR P3, PT, R42, 0x12, !P2 ;  /* 0x000000122a00780c */ /* 0x000fc60005761670 */
[----:B------:R1:W-:Y:S01]  /*c660*/  @!P1 STG.E.U8 desc[UR14][R24.64+0x10], R35 ;  /* 0x0000102318009986 */ /* 0x0003e2000c10110e */
[----:B------:R-:W-:-:S03]  /*c670*/  ISETP.LT.OR P1, PT, R42, 0x11, !P2 ;  /* 0x000000112a00780c */ /* 0x000fc60005721670 */
[----:B------:R-:W-:Y:S01]  /*c680*/  @!P6 STG.E.U8 desc[UR14][R24.64+0x11], R217 ;  /* 0x000011d91800e986 */ /* 0x000fe2000c10110e */
[----:B------:R-:W-:Y:S01]  /*c690*/  ISETP.LT.OR P6, PT, R42, 0x19, !P5 ;  /* 0x000000192a00780c */ /* 0x000fe20006fc1670 */
[----:B------:R-:W-:Y:S01]  /*c6a0*/  FMUL R214, R214, UR20 ;  /* 0x00000014d6d67c20 */ /* 0x000fe20008400000 */
[----:B------:R-:W-:Y:S01]  /*c6b0*/  F2FP.SATFINITE.E4M3.F32.PACK_AB_MERGE_C R215, RZ, R215, RZ ;  /* 0x000000d7ffd7723e */ /* 0x000fe200048070ff */
[----:B------:R-:W-:Y:S01]  /*c6c0*/  FMUL R213, R213, UR20 ;  /* 0x00000014d5d57c20 */ /* 0x000fe20008400000 */
[----:B0-----:R-:W-:Y:S01]  /*c6d0*/  F2FP.SATFINITE.E4M3.F32.PACK_AB_MERGE_C R33, RZ, R216, RZ ;  /* 0x000000d8ff21723e */ /* 0x001fe200048070ff */
[----:B------:R-:W-:Y:S01]  /*c6e0*/  FMUL R212, R212, UR20 ;  /* 0x00000014d4d47c20 */ /* 0x000fe20008400000 */
[----:B------:R-:W-:Y:S01]  /*c6f0*/  F2FP.SATFINITE.E4M3.F32.PACK_AB_MERGE_C R37, RZ, R214, RZ ;  /* 0x000000d6ff25723e */ /* 0x000fe200048070ff */
[----:B------:R-:W-:Y:S01]  /*c700*/  @!P3 STG.E.U8 desc[UR14][R26.64+0x11], R215 ;  /* 0x000011d71a00b986 */ /* 0x000fe2000c10110e */
[----:B------:R-:W-:-:S03]  /*c710*/  ISETP.LT.OR P3, PT, R42, 0x1a, !P5 ;  /* 0x0000001a2a00780c */ /* 0x000fc60006f61670 */
[----:B------:R0:W-:Y:S01]  /*c720*/  @!P1 STG.E.U8 desc[UR14][R26.64+0x10], R33 ;  /* 0x000010211a009986 */ /* 0x0001e2000c10110e */
[----:B------:R-:W-:-:S03]  /*c730*/  ISETP.LT.OR P1, PT, R42, 0x19, !P2 ;  /* 0x000000192a00780c */ /* 0x000fc60005721670 */
[----:B------:R3:W-:Y:S01]  /*c740*/  @!P6 STG.E.U8 desc[UR14][R24.64+0x18], R37 ;  /* 0x000018251800e986 */ /* 0x0007e2000c10110e */
[----:B------:R-:W-:Y:S01]  /*c750*/  ISETP.LT.OR P6, PT, R42, 0x1a, !P2 ;  /* 0x0000001a2a00780c */ /* 0x000fe200057c1670 */
[----:B------:R-:W-:Y:S01]  /*c760*/  FMUL R211, R211, UR20 ;  /* 0x00000014d3d37c20 */ /* 0x000fe20008400000 */
        /* <DEDUP_REMOVED lines=16> */
[----:B---3--:R-:W-:Y:S01]  /*c870*/  F2FP.SATFINITE.E4M3.F32.PACK_AB_MERGE_C R37, RZ, R208, RZ ;  /* 0x000000d0ff25723e */ /* 0x008fe200048070ff */
        /* <DEDUP_REMOVED lines=42> */
[----:B------:R-:W-:Y:S02]  /*cb20*/  FMUL R196, R196, UR20 ;  /* 0x00000014c4c47c20 */ /* 0x000fe40008400000 */
[----:B------:R-:W4:Y:S01]  /*cb30*/  LDL.LU R225, [R1+0x10] ;  /* 0x0000100001e17983 */ /* 0x000f220000300800 */
[----:B------:R-:W-:-:S03]  /*cb40*/  F2FP.SATFINITE.E4M3.F32.PACK_AB_MERGE_C R197, RZ, R197, RZ ;  /* 0x000000c5ffc5723e */ /* 0x000fc600048070ff */
[----:B------:R-:W2:Y:S01]  /*cb50*/  LDL.LU R226, [R1+0xc] ;  /* 0x00000c0001e27983 */ /* 0x000ea20000300800 */
[----:B0-----:R-:W-:-:S03]  /*cb60*/  F2FP.SATFINITE.E4M3.F32.PACK_AB_MERGE_C R33, RZ, R198, RZ ;  /* 0x000000c6ff21723e */ /* 0x001fc600048070ff */
[----:B------:R-:W4:Y:S01]  /*cb70*/  LDL.LU R224, [R1+0x8] ;  /* 0x0000080001e07983 */ /* 0x000f220000300800 */
[----:B---3--:R-:W-:-:S03]  /*cb80*/  F2FP.SATFINITE.E4M3.F32.PACK_AB_MERGE_C R37, RZ, R196, RZ ;  /* 0x000000c4ff25723e */ /* 0x008fc600048070ff */
[----:B------:R-:W3:Y:S04]  /*cb90*/  LDL.LU R223, [R1] ;  /* 0x0000000001df7983 */ /* 0x000ee80000300800 */
[----:B------:R-:W2:Y:S04]  /*cba0*/  LDL.LU R222, [R1+0x18] ;  /* 0x0000180001de7983 */ /* 0x000ea80000300800 */
[----:B------:R-:W2:Y:S01]  /*cbb0*/  LDL.LU R220, [R1+0x4] ;  /* 0x0000040001dc7983 */ /* 0x000ea20000300800 */
[----:B------:R-:W-:Y:S01]  /*cbc0*/  FMUL R195, R195, UR20 ;  /* 0x00000014c3c37c20 */ /* 0x000fe20008400000 */
[----:B------:R-:W-:Y:S01]  /*cbd0*/  FMUL R194, R194, UR20 ;  /* 0x00000014c2c27c20 */ /* 0x000fe20008400000 */
[----:B------:R-:W-:Y:S01]  /*cbe0*/  FMUL R193, R193, UR20 ;  /* 0x00000014c1c17c20 */ /* 0x000fe20008400000 */
[----:B------:R-:W-:Y:S01]  /*cbf0*/  @!P3 STG.E.U8 desc[UR14][R24.64+0x39], R197 ;  /* 0x000039c51800b986 */ /* 0x000fe2000c10110e */
[C---:B------:R-:W-:Y:S01]  /*cc00*/  ISETP.LT.OR P3, PT, R42.reuse, 0x3a, !P2 ;  /* 0x0000003a2a00780c */ /* 0x040fe20005761670 */
[----:B------:R-:W-:Y:S01]  /*cc10*/  FMUL R191, R191, UR20 ;  /* 0x00000014bfbf7c20 */ /* 0x000fe20008400000 */
[----:B------:R-:W-:Y:S01]  /*cc20*/  F2FP.SATFINITE.E4M3.F32.PACK_AB_MERGE_C R195, RZ, R195, RZ ;  /* 0x000000c3ffc3723e */ /* 0x000fe200048070ff */
[----:B------:R0:W-:Y:S01]  /*cc30*/  @!P1 STG.E.U8 desc[UR14][R24.64+0x38], R33 ;  /* 0x0000382118009986 */ /* 0x0001e2000c10110e */
[----:B------:R-:W-:Y:S01]  /*cc40*/  ISETP.LT.OR P1, PT, R42, 0x41, !P5 ;  /* 0x000000412a00780c */ /* 0x000fe20006f21670 */
[----:B------:R-:W-:Y:S01]  /*cc50*/  FMUL R192, R192, UR20 ;  /* 0x00000014c0c07c20 */ /* 0x000fe20008400000 */
[----:B-1----:R-:W-:Y:S01]  /*cc60*/  F2FP.SATFINITE.E4M3.F32.PACK_AB_MERGE_C R35, RZ, R194, RZ ;  /* 0x000000c2ff23723e */ /* 0x002fe200048070ff */
[----:B------:R1:W-:Y:S01]  /*cc70*/  @!P6 STG.E.U8 desc[UR14][R26.64+0x38], R37 ;  /* 0x000038251a00e986 */ /* 0x0003e2000c10110e */
[----:B------:R-:W-:Y:S01]  /*cc80*/  ISETP.LT.OR P6, PT, R42, 0x42, !P5 ;  /* 0x000000422a00780c */ /* 0x000fe20006fc1670 */
[----:B------:R-:W-:Y:S01]  /*cc90*/  FMUL R190, R190, UR20 ;  /* 0x00000014bebe7c20 */ /* 0x000fe20008400000 */
[----:B------:R-:W-:Y:S01]  /*cca0*/  F2FP.SATFINITE.E4M3.F32.PACK_AB_MERGE_C R193, RZ, R193, RZ ;  /* 0x000000c1ffc1723e */ /* 0x000fe200048070ff */
[----:B------:R-:W-:Y:S01]  /*ccb0*/  FMUL R189, R189, UR20 ;  /* 0x00000014bdbd7c20 */ /* 0x000fe20008400000 */
[----:B------:R-:W-:Y:S01]  /*ccc0*/  F2FP.SATFINITE.E4M3.F32.PACK_AB_MERGE_C R191, RZ, R191, RZ ;  /* 0x000000bfffbf723e */ /* 0x000fe200048070ff */
[----:B------:R-:W-:Y:S01]  /*ccd0*/  @!P3 STG.E.U8 desc[UR14][R26.64+0x39], R195 ;  /* 0x000039c31a00b986 */ /* 0x000fe2000c10110e */
[----:B------:R-:W-:Y:S01]  /*cce0*/  ISETP.LT.OR P3, PT, R42, 0x42, !P2 ;  /* 0x000000422a00780c */ /* 0x000fe20005761670 */
[----:B------:R-:W-:Y:S01]  /*ccf0*/  FMUL R188, R188, UR20 ;  /* 0x00000014bcbc7c20 */ /* 0x000fe20008400000 */
[----:B0-----:R-:W-:Y:S01]  /*cd00*/  F2FP.SATFINITE.E4M3.F32.PACK_AB_MERGE_C R33, RZ, R192, RZ ;  /* 0x000000c0ff21723e */ /* 0x001fe200048070ff */
[----:B------:R0:W-:Y:S01]  /*cd10*/  @!P1 STG.E.U8 desc[UR14][R24.64+0x40], R35 ;  /* 0x0000402318009986 */ /* 0x0001e2000c10110e */
[C---:B------:R-:W-:Y:S01]  /*cd20*/  ISETP.LT.OR P1, PT, R42.reuse, 0x41, !P2 ;  /* 0x000000412a00780c */ /* 0x040fe20005721670 */
[----:B------:R-:W-:Y:S01]  /*cd30*/  FMUL R187, R187, UR20 ;  /* 0x00000014bbbb7c20 */ /* 0x000fe20008400000 */
[----:B-1----:R-:W-:Y:S01]  /*cd40*/  F2FP.SATFINITE.E4M3.F32.PACK_AB_MERGE_C R37, RZ, R190, RZ ;  /* 0x000000beff25723e */ /* 0x002fe200048070ff */
[----:B------:R-:W-:Y:S01]  /*cd50*/  @!P6 STG.E.U8 desc[UR14][R24.64+0x41], R193 ;  /* 0x000041c11800e986 */ /* 0x000fe2000c10110e */
        /* <DEDUP_REMOVED lines=12> */
[----:B------:R-:W-:Y:S01]  /*ce20*/  F2FP.SATFINITE.E4M3.F32.PACK_AB_MERGE_C R185, RZ, R185, RZ ;  /* 0x000000b9ffb9723e */ /* 0x000fe200048070ff */
[----:B------:R1:W-:Y:S01]  /*ce30*/  @!P6 STG.E.U8 desc[UR14][R24.64+0x48], R37 ;  /* 0x000048251800e986 */ /* 0x0003e2000c10110e */
[----:B------:R-:W-:Y:S01]  /*ce40*/  ISETP.LT.OR P6, PT, R42, 0x4a, !P2 ;  /* 0x0000004a2a00780c */ /* 0x000fe200057c1670 */
[----:B------:R-:W-:Y:S01]  /*ce50*/  FMUL R182, R182, UR20 ;  /* 0x00000014b6b67c20 */ /* 0x000fe20008400000 */
[----:B------:R-:W-:Y:S01]  /*ce60*/  FMUL R181, R181, UR20 ;  /* 0x00000014b5b57c20 */ /* 0x000fe20008400000 */
[----:B------:R-:W-:Y:S01]  /*ce70*/  F2FP.SATFINITE.E4M3.F32.PACK_AB_MERGE_C R183, RZ, R183, RZ ;  /* 0x000000b7ffb7723e */ /* 0x000fe200048070ff */
[----:B------:R-:W-:Y:S01]  /*ce80*/  FMUL R180, R180, UR20 ;  /* 0x00000014b4b47c20 */ /* 0x000fe20008400000 */
[----:B------:R-:W-:Y:S01]  /*ce90*/  @!P3 STG.E.U8 desc[UR14][R24.64+0x49], R189 ;  /* 0x000049bd1800b986 */ /* 0x000fe2000c10110e */
[C---:B------:R-:W-:Y:S01]  /*cea0*/  ISETP.LT.OR P3, PT, R42.reuse, 0x52, !P5 ;  /* 0x000000522a00780c */ /* 0x040fe20006f61670 */
[----:B------:R-:W-:Y:S01]  /*ceb0*/  FMUL R179, R179, UR20 ;  /* 0x00000014b3b37c20 */ /* 0x000fe20008400000 */
[----:B0-----:R-:W-:Y:S01]  /*cec0*/  F2FP.SATFINITE.E4M3.F32.PACK_AB_MERGE_C R33, RZ, R186, RZ ;  /* 0x000000baff21723e */ /* 0x001fe200048070ff */
[----:B------:R0:W-:Y:S01]  /*ced0*/  @!P1 STG.E.U8 desc[UR14][R26.64+0x48], R35 ;  /* 0x000048231a009986 */ /* 0x0001e2000c10110e */
[----:B------:R-:W-:Y:S01]  /*cee0*/  ISETP.LT.OR P1, PT, R42, 0x51, !P5 ;  /* 0x000000512a00780c */ /* 0x000fe20006f21670 */
[----:B------:R-:W-:Y:S01]  /*cef0*/  FMUL R178, R178, UR20 ;  /* 0x00000014b2b27c20 */ /* 0x000fe20008400000 */
[----:B-1----:R-:W-:Y:S01]  /*cf00*/  F2FP.SATFINITE.E4M3.F32.PACK_AB_MERGE_C R37, RZ, R184, RZ ;  /* 0x000000b8ff25723e */ /* 0x002fe200048070ff */
[----:B------:R-:W-:Y:S01]  /*cf10*/  @!P6 STG.E.U8 desc[UR14][R26.64+0x49], R187 ;  /* 0x000049bb1a00e986 */ /* 0x000fe2000c10110e */
[C---:B------:R-:W-:Y:S01]  /*cf20*/  ISETP.LT.OR P6, PT, R42.reuse, 0x51, !P2 ;  /* 0x000000512a00780c */ /* 0x040fe200057c1670 */
        /* <DEDUP_REMOVED lines=9> */
[----:B------:R-:W-:Y:S01]  /*cfc0*/  ISETP.LT.OR P1, PT, R42, 0x59, !P5 ;  /* 0x000000592a00780c */ /* 0x000fe20006f21670 */
[----:B------:R-:W-:Y:S01]  /*cfd0*/  FMUL R174, R174, UR20 ;  /* 0x00000014aeae7c20 */ /* 0x000fe20008400000 */
[----:B------:R-:W-:Y:S01]  /*cfe0*/  F2FP.SATFINITE.E4M3.F32.PACK_AB_MERGE_C R177, RZ, R177, RZ ;  /* 0x000000b1ffb1723e */ /* 0x000fe200048070ff */
[----:B------:R1:W-:Y:S01]  /*cff0*/  @!P6 STG.E.U8 desc[UR14][R26.64+0x50], R37 ;  /* 0x000050251a00e986 */ /* 0x0003e2000c10110e */
[----:B------:R-:W-:Y:S01]  /*d000*/  ISETP.LT.OR P6, PT, R42, 0x5a, !P5 ;  /* 0x0000005a2a00780c */ /* 0x000fe20006fc1670 */
[----:B------:R-:W-:Y:S01]  /*d010*/  FMUL R173, R173, UR20 ;  /* 0x00000014adad7c20 */ /* 0x000fe20008400000 */
[----:B------:R-:W-:Y:S01]  /*d020*/  F2FP.SATFINITE.E4M3.F32.PACK_AB_MERGE_C R175, RZ, R175, RZ ;  /* 0x000000afffaf723e */ /* 0x000fe200048070ff */
[----:B------:R-:W-:Y:S01]  /*d030*/  FMUL R172, R172, UR20 ;  /* 0x00000014acac7c20 */ /* 0x000fe20008400000 */
[----:B------:R-:W-:Y:S01]  /*d040*/  FMUL R171, R171, UR20 ;  /* 0x00000014abab7c20 */ /* 0x000fe20008400000 */
        /* <DEDUP_REMOVED lines=42> */
[----:B------:R1:W-:Y:S01]  /*d2f0*/  @!P3 STG.E.U8 desc[UR14][R24.64+0x68], R33 ;  /* 0x000068211800b986 */ /* 0x0003e2000c10110e */
[----:B------:R-:W-:Y:S01]  /*d300*/  ISETP.LT.OR P3, PT, R42, 0x6a, !P2 ;  /* 0x0000006a2a00780c */ /* 0x000fe20005761670 */
[----:B------:R-:W-:Y:S01]  /*d310*/  FMUL R158, R158, UR20 ;  /* 0x000000149e9e7c20 */ /* 0x000fe20008400000 */
[----:B0-----:R-:W-:Y:S01]  /*d320*/  F2FP.SATFINITE.E4M3.F32.PACK_AB_MERGE_C R35, RZ, R170, RZ ;  /* 0x000000aaff23723e */ /* 0x001fe200048070ff */
[----:B------:R-:W-:Y:S01]  /*d330*/  FMUL R157, R157, UR20 ;  /* 0x000000149d9d7c20 */ /* 0x000fe20008400000 */
[----:B------:R-:W-:Y:S01]  /*d340*/  F2FP.SATFINITE.E4M3.F32.PACK_AB_MERGE_C R159, RZ, R159, RZ ;  /* 0x0000009fff9f723e */ /* 0x000fe200048070ff */
[----:B------:R-:W-:Y:S01]  /*d350*/  FMUL R156, R156, UR20 ;  /* 0x000000149c9c7c20 */ /* 0x000fe20008400000 */
[----:B------:R-:W-:Y:S01]  /*d360*/  FMUL R155, R155, UR20 ;  /* 0x000000149b9b7c20 */ /* 0x000fe20008400000 */
[----:B------:R-:W-:Y:S01]  /*d370*/  @!P6 STG.E.U8 desc[UR14][R24.64+0x69], R173 ;  /* 0x000069ad1800e986 */ /* 0x000fe2000c10110e */
[C---:B------:R-:W-:Y:S01]  /*d380*/  ISETP.LT.OR P6, PT, R42.reuse, 0x71, !P5 ;  /* 0x000000712a00780c */ /* 0x040fe20006fc1670 */
[----:B------:R-:W-:Y:S01]  /*d390*/  FMUL R153, R153, UR20 ;  /* 0x0000001499997c20 */ /* 0x000fe20008400000 */
[----:B------:R-:W-:Y:S01]  /*d3a0*/  F2FP.SATFINITE.E4M3.F32.PACK_AB_MERGE_C R157, RZ, R157, RZ ;  /* 0x0000009dff9d723e */ /* 0x000fe200048070ff */
[----:B------:R-:W-:Y:S01]  /*d3b0*/  @!P1 STG.E.U8 desc[UR14][R26.64+0x68], R37 ;  /* 0x000068251a009986 */ /* 0x000fe2000c10110e */
[----:B------:R-:W-:Y:S01]  /*d3c0*/  ISETP.LT.OR P1, PT, R42, 0x72, !P5 ;  /* 0x000000722a00780c */ /* 0x000fe20006f21670 */
        /* <DEDUP_REMOVED lines=11> */
[----:B------:R-:W-:Y:S01]  /*d480*/  FMUL R21, R21, UR20 ;  /* 0x0000001415157c20 */ /* 0x000fe20008400000 */
[----:B------:R-:W-:Y:S01]  /*d490*/  @!P1 STG.E.U8 desc[UR14][R24.64+0x71], R169 ;  /* 0x000071a918009986 */ /* 0x000fe2000c10110e */
[C---:B------:R-:W-:Y:S01]  /*d4a0*/  ISETP.LT.OR P1, PT, R42.reuse, 0x79, !P5 ;  /* 0x000000792a00780c */ /* 0x040fe20006f21670 */
[----:B------:R-:W-:Y:S01]  /*d4b0*/  FMUL R19, R19, UR20 ;  /* 0x0000001413137c20 */ /* 0x000fe20008400000 */
[C---:B------:R-:W-:Y:S01]  /*d4c0*/  ISETP.LT.OR P5, PT, R42.reuse, 0x7a, !P5 ;  /* 0x0000007a2a00780c */ /* 0x040fe20006fa1670 */
[----:B------:R1:W-:Y:S01]  /*d4d0*/  @!P3 STG.E.U8 desc[UR14][R26.64+0x70], R33 ;  /* 0x000070211a00b986 */ /* 0x0003e2000c10110e */
[----:B------:R-:W-:Y:S01]  /*d4e0*/  ISETP.LT.OR P3, PT, R42, 0x79, !P2 ;  /* 0x000000792a00780c */ /* 0x000fe20005761670 */
[----:B------:R-:W-:Y:S01]  /*d4f0*/  FMUL R20, R20, UR20 ;  /* 0x0000001414147c20 */ /* 0x000fe20008400000 */
[----:B------:R-:W-:Y:S01]  /*d500*/  ISETP.LT.OR P2, PT, R42, 0x7a, !P2 ;  /* 0x0000007a2a00780c */ /* 0x000fe20005741670 */
[----:B------:R-:W-:Y:S01]  /*d510*/  FMUL R18, R18, UR20 ;  /* 0x0000001412127c20 */ /* 0x000fe20008400000 */
[----:B0-----:R-:W-:Y:S01]  /*d520*/  F2FP.SATFINITE.E4M3.F32.PACK_AB_MERGE_C R35, RZ, R166, RZ ;  /* 0x000000a6ff23723e */ /* 0x001fe200048070ff */
[----:B------:R-:W-:Y:S01]  /*d530*/  @!P6 STG.E.U8 desc[UR14][R26.64+0x71], R167 ;  /* 0x000071a71a00e986 */ /* 0x000fe2000c10110e */
[----:B------:R-:W-:Y:S01]  /*d540*/  F2FP.SATFINITE.E4M3.F32.PACK_AB_MERGE_C R23, RZ, R23, RZ ;  /* 0x00000017ff17723e */ /* 0x000fe200048070ff */
[----:B------:R-:W-:Y:S01]  /*d550*/  FMUL R17, R17, UR20 ;  /* 0x0000001411117c20 */ /* 0x000fe20008400000 */
[----:B------:R-:W-:Y:S01]  /*d560*/  F2FP.SATFINITE.E4M3.F32.PACK_AB_MERGE_C R21, RZ, R21, RZ ;  /* 0x00000015ff15723e */ /* 0x000fe200048070ff */
[----:B------:R0:W-:Y:S01]  /*d570*/  @!P1 STG.E.U8 desc[UR14][R24.64+0x78], R35 ;  /* 0x0000782318009986 */ /* 0x0001e2000c10110e */
[----:B------:R-:W-:Y:S01]  /*d580*/  ISETP.GE.AND P1, PT, R41, 0x81, PT ;  /* 0x000000812900780c */ /* 0x000fe20003f26270 */
[----:B------:R-:W-:Y:S01]  /*d590*/  FMUL R16, R16, UR20 ;  /* 0x0000001410107c20 */ /* 0x000fe20008400000 */
[----:B-1----:R-:W-:Y:S01]  /*d5a0*/  F2FP.SATFINITE.E4M3.F32.PACK_AB_MERGE_C R33, RZ, R164, RZ ;  /* 0x000000a4ff21723e */ /* 0x002fe200048070ff */
[----:B------:R1:W-:Y:S01]  /*d5b0*/  @!P5 STG.E.U8 desc[UR14][R24.64+0x79], R165 ;  /* 0x000079a51800d986 */ /* 0x0003e2000c10110e */
[C---:B------:R-:W-:Y:S01]  /*d5c0*/  ISETP.LT.OR P5, PT, R42.reuse, 0x1, !P1 ;  /* 0x000000012a00780c */ /* 0x040fe20004fa1670 */
[----:B------:R-:W-:Y:S01]  /*d5d0*/  FMUL R15, R15, UR20 ;  /* 0x000000140f0f7c20 */ /* 0x000fe20008400000 */
[----:B------:R-:W-:Y:S01]  /*d5e0*/  ISETP.LT.OR P6, PT, R42, 0x2, !P1 ;  /* 0x000000022a00780c */ /* 0x000fe20004fc1670 */
[----:B------:R1:W-:Y:S01]  /*d5f0*/  @!P3 STG.E.U8 desc[UR14][R26.64+0x78], R33 ;  /* 0x000078211a00b986 */ /* 0x0003e2000c10110e */
[----:B------:R-:W-:Y:S01]  /*d600*/  ISETP.GE.AND P3, PT, R41, 0x89, PT ;  /* 0x000000892900780c */ /* 0x000fe20003f66270 */
[----:B------:R-:W-:Y:S01]  /*d610*/  FMUL R13, R13, UR20 ;  /* 0x000000140d0d7c20 */ /* 0x000fe20008400000 */
[----:B------:R-:W-:Y:S01]  /*d620*/  F2FP.SATFINITE.E4M3.F32.PACK_AB_MERGE_C R19, RZ, R19, RZ ;  /* 0x00000013ff13723e */ /* 0x000fe200048070ff */
[----:B------:R1:W-:Y:S01]  /*d630*/  @!P2 STG.E.U8 desc[UR14][R26.64+0x79], R163 ;  /* 0x000079a31a00a986 */ /* 0x0003e2000c10110e */
[----:B0-----:R-:W-:Y:S01]  /*d640*/  F2FP.SATFINITE.E4M3.F32.PACK_AB_MERGE_C R35, RZ, R162, RZ ;  /* 0x000000a2ff23723e */ /* 0x001fe200048070ff */
[----:B------:R-:W-:Y:S01]  /*d650*/  FMUL R14, R14, UR20 ;  /* 0x000000140e0e7c20 */ /* 0x000fe20008400000 */
[----:B------:R-:W-:Y:S01]  /*d660*/  ISETP.LT.OR P2, PT, R42, 0x1, !P3 ;  /* 0x000000012a00780c */ /* 0x000fe20005f41670 */
[----:B------:R-:W-:Y:S01]  /*d670*/  FMUL R12, R12, UR20 ;  /* 0x000000140c0c7c20 */ /* 0x000fe20008400000 */
[----:B-1----:R-:W-:Y:S01]  /*d680*/  F2FP.SATFINITE.E4M3.F32.PACK_AB_MERGE_C R25, RZ, R160, RZ ;  /* 0x000000a0ff19723e */ /* 0x002fe200048070ff */
[----:B------:R-:W-:Y:S01]  /*d690*/  @!P5 STG.E.U8 desc[UR14][R30.64], R35 ;  /* 0x000000231e00d986 */ /* 0x000fe2000c10110e */
[C---:B------:R-:W-:Y:S01]  /*d6a0*/  ISETP.LT.OR P5, PT, R42.reuse, 0x2, !P3 ;  /* 0x000000022a00780c */ /* 0x040fe20005fa1670 */
[----:B------:R-:W-:Y:S01]  /*d6b0*/  FMUL R11, R11, UR20 ;  /* 0x000000140b0b7c20 */ /* 0x000fe20008400000 */
[----:B------:R-:W-:Y:S01]  /*d6c0*/  F2FP.SATFINITE.E4M3.F32.PACK_AB_MERGE_C R33, RZ, R156, RZ ;  /* 0x0000009cff21723e */ /* 0x000fe200048070ff */
[----:B------:R-:W-:Y:S01]  /*d6d0*/  @!P6 STG.E.U8 desc[UR14][R30.64+0x1], R161 ;  /* 0x000001a11e00e986 */ /* 0x000fe2000c10110e */
[----:B------:R-:W-:Y:S01]  /*d6e0*/  ISETP.LT.OR P6, PT, R42, 0x9, !P1 ;  /* 0x000000092a00780c */ /* 0x000fe20004fc1670 */
[----:B------:R-:W-:Y:S01]  /*d6f0*/  FMUL R10, R10, UR20 ;  /* 0x000000140a0a7c20 */ /* 0x000fe20008400000 */
[----:B------:R-:W-:Y:S01]  /*d700*/  F2FP.SATFINITE.E4M3.F32.PACK_AB_MERGE_C R27, RZ, R158, RZ ;  /* 0x0000009eff1b723e */ /* 0x000fe200048070ff */
[----:B------:R-:W-:Y:S01]  /*d710*/  FMUL R9, R9, UR20 ;  /* 0x0000001409097c20 */ /* 0x000fe20008400000 */
[----:B------:R-:W-:Y:S01]  /*d720*/  F2FP.SATFINITE.E4M3.F32.PACK_AB_MERGE_C R17, RZ, R17, RZ ;  /* 0x00000011ff11723e */ /* 0x000fe200048070ff */
[----:B------:R0:W-:Y:S01]  /*d730*/  @!P2 STG.E.U8 desc[UR14][R28.64], R25 ;  /* 0x000000191c00a986 */ /* 0x0001e2000c10110e */
[C---:B------:R-:W-:Y:S01]  /*d740*/  ISETP.LT.OR P2, PT, R42.reuse, 0x9, !P3 ;  /* 0x000000092a00780c */ /* 0x040fe20005f41670 */
[----:B------:R-:W-:Y:S01]  /*d750*/  FMUL R7, R7, UR20 ;  /* 0x0000001407077c20 */ /* 0x000fe20008400000 */
[----:B------:R-:W-:Y:S01]  /*d760*/  F2FP.SATFINITE.E4M3.F32.PACK_AB_MERGE_C R15, RZ, R15, RZ ;  /* 0x0000000fff0f723e */ /* 0x000fe200048070ff */
[----:B------:R-:W-:Y:S01]  /*d770*/  @!P5 STG.E.U8 desc[UR14][R28.64+0x1], R159 ;  /* 0x0000019f1c00d986 */ /* 0x000fe2000c10110e */
        /* <DEDUP_REMOVED lines=8> */
[----:B0-----:R-:W-:Y:S01]  /*d800*/  F2FP.SATFINITE.E4M3.F32.PACK_AB_MERGE_C R25, RZ, R154, RZ ;  /* 0x0000009aff19723e */ /* 0x001fe200048070ff */
[----:B------:R-:W-:Y:S01]  /*d810*/  FMUL R3, R3, UR20 ;  /* 0x0000001403037c20 */ /* 0x000fe20008400000 */
[----:B------:R-:W-:Y:S01]  /*d820*/  F2FP.SATFINITE.E4M3.F32.PACK_AB_MERGE_C R9, RZ, R9, RZ ;  /* 0x00000009ff09723e */ /* 0x000fe200048070ff */
[----:B------:R-:W-:Y:S01]  /*d830*/  FMUL R4, R4, UR20 ;  /* 0x0000001404047c20 */ /* 0x000fe20008400000 */
[----:B------:R-:W-:Y:S01]  /*d840*/  F2FP.SATFINITE.E4M3.F32.PACK_AB_MERGE_C R7, RZ, R7, RZ ;  /* 0x00000007ff07723e */ /* 0x000fe200048070ff */
[----:B------:R-:W-:Y:S01]  /*d850*/  @!P5 STG.E.U8 desc[UR14][R30.64+0x9], R157 ;  /* 0x0000099d1e00d986 */ /* 0x000fe2000c10110e */
[----:B------:R-:W-:Y:S01]  /*d860*/  ISETP.LT.OR P5, PT, R42, 0x12, !P1 ;  /* 0x000000122a00780c */ /* 0x000fe20004fa1670 */
[----:B-----5:R-:W-:Y:S01]  /*d870*/  FMUL R0, R0, UR20 ;  /* 0x0000001400007c20 */ /* 0x020fe20008400000 */
[----:B-1----:R-:W-:Y:S01]  /*d880*/  F2FP.SATFINITE.E4M3.F32.PACK_AB_MERGE_C R27, RZ, R152, RZ ;  /* 0x00000098ff1b723e */ /* 0x002fe200048070ff */
[----:B------:R0:W-:Y:S01]  /*d890*/  @!P2 STG.E.U8 desc[UR14][R28.64+0x8], R33 ;  /* 0x000008211c00a986 */ /* 0x0001e2000c10110e */
[----:B------:R-:W-:Y:S01]  /*d8a0*/  ISETP.LT.OR P2, PT, R42, 0x11, !P1 ;  /* 0x000000112a00780c */ /* 0x000fe20004f41670 */
[----:B------:R-:W-:Y:S01]  /*d8b0*/  FMUL R2, R2, UR20 ;  /* 0x0000001402027c20 */ /* 0x000fe20008400000 */
[----:B------:R-:W-:Y:S01]  /*d8c0*/  F2FP.SATFINITE.E4M3.F32.PACK_AB_MERGE_C R5, RZ, R5, RZ ;  /* 0x00000005ff05723e */ /* 0x000fe200048070ff */
[----:B------:R-:W-:Y:S01]  /*d8d0*/  @!P6 STG.E.U8 desc[UR14][R28.64+0x9], R155 ;  /* 0x0000099b1c00e986 */ /* 0x000fe2000c10110e */
[----:B------:R-:W-:-:S05]  /*d8e0*/  ISETP.LT.OR P6, PT, R42, 0x11, !P3 ;  /* 0x000000112a00780c */ /* 0x000fca0005fc1670 */
[----:B------:R-:W-:Y:S01]  /*d8f0*/  @!P5 STG.E.U8 desc[UR14][R30.64+0x11], R153 ;  /* 0x000011991e00d986 */ /* 0x000fe2000c10110e */
[C---:B------:R-:W-:Y:S02]  /*d900*/  ISETP.LT.OR P5, PT, R42.reuse, 0x12, !P3 ;  /* 0x000000122a00780c */ /* 0x040fe40005fa1670 */
[----:B0-----:R-:W-:Y:S01]  /*d910*/  F2FP.SATFINITE.E4M3.F32.PACK_AB_MERGE_C R33, RZ, R22, RZ ;  /* 0x00000016ff21723e */ /* 0x001fe200048070ff */
[----:B------:R0:W-:Y:S01]  /*d920*/  @!P2 STG.E.U8 desc[UR14][R30.64+0x10], R25 ;  /* 0x000010191e00a986 */ /* 0x0001e2000c10110e */
[----:B------:R-:W-:-:S03]  /*d930*/  ISETP.LT.OR P2, PT, R42, 0x19, !P1 ;  /* 0x000000192a00780c */ /* 0x000fc60004f41670 */
[----:B------:R-:W-:Y:S01]  /*d940*/  @!P6 STG.E.U8 desc[UR14][R28.64+0x10], R27 ;  /* 0x0000101b1c00e986 */ /* 0x000fe2000c10110e */
[----:B------:R-:W-:-:S05]  /*d950*/  ISETP.LT.OR P6, PT, R42, 0x1a, !P1 ;  /* 0x0000001a2a00780c */ /* 0x000fca0004fc1670 */
[----:B------:R1:W-:Y:S01]  /*d960*/  @!P5 STG.E.U8 desc[UR14][R28.64+0x11], R23 ;  /* 0x000011171c00d986 */ /* 0x0003e2000c10110e */
[C---:B------:R-:W-:Y:S02]  /*d970*/  ISETP.LT.OR P5, PT, R42.reuse, 0x1a, !P3 ;  /* 0x0000001a2a00780c */ /* 0x040fe40005fa1670 */
[----:B0-----:R-:W-:Y:S01]  /*d980*/  F2FP.SATFINITE.E4M3.F32.PACK_AB_MERGE_C R25, RZ, R20, RZ ;  /* 0x00000014ff19723e */ /* 0x001fe200048070ff */
[----:B------:R-:W-:Y:S01]  /*d990*/  @!P2 STG.E.U8 desc[UR14][R30.64+0x18], R33 ;  /* 0x000018211e00a986 */ /* 0x000fe2000c10110e */
[----:B------:R-:W-:-:S03]  /*d9a0*/  ISETP.LT.OR P2, PT, R42, 0x19, !P3 ;  /* 0x000000192a00780c */ /* 0x000fc60005f41670 */
[----:B------:R0:W-:Y:S01]  /*d9b0*/  @!P6 STG.E.U8 desc[UR14][R30.64+0x19], R21 ;  /* 0x000019151e00e986 */ /* 0x0001e2000c10110e */
[----:B------:R-:W-:Y:S02]  /*d9c0*/  ISETP.LT.OR P6, PT, R42, 0x21, !P1 ;  /* 0x000000212a00780c */ /* 0x000fe40004fc1670 */
[----:B-1----:R-:W-:-:S03]  /*d9d0*/  F2FP.SATFINITE.E4M3.F32.PACK_AB_MERGE_C R23, RZ, R18, RZ ;  /* 0x00000012ff17723e */ /* 0x002fc600048070ff */
[----:B------:R1:W-:Y:S01]  /*d9e0*/  @!P5 STG.E.U8 desc[UR14][R28.64+0x19], R19 ;  /* 0x000019131c00d986 */ /* 0x0003e2000c10110e */
[----:B------:R-:W-:-:S03]  /*d9f0*/  ISETP.LT.OR P5, PT, R42, 0x22, !P1 ;  /* 0x000000222a00780c */ /* 0x000fc60004fa1670 */
[----:B------:R-:W-:Y:S01]  /*da00*/  @!P2 STG.E.U8 desc[UR14][R28.64+0x18], R25 ;  /* 0x000018191c00a986 */ /* 0x000fe2000c10110e */
[C---:B------:R-:W-:Y:S02]  /*da10*/  ISETP.LT.OR P2, PT, R42.reuse, 0x21, !P3 ;  /* 0x000000212a00780c */ /* 0x040fe40005f41670 */
[----:B0-----:R-:W-:Y:S01]  /*da20*/  F2FP.SATFINITE.E4M3.F32.PACK_AB_MERGE_C R21, RZ, R16, RZ ;  /* 0x00000010ff15723e */ /* 0x001fe200048070ff */
[----:B------:R-:W-:Y:S01]  /*da30*/  @!P6 STG.E.U8 desc[UR14][R30.64+0x20], R23 ;  /* 0x000020171e00e986 */ /* 0x000fe2000c10110e */
[----:B------:R-:W-:Y:S02]  /*da40*/  ISETP.LT.OR P6, PT, R42, 0x22, !P3 ;  /* 0x000000222a00780c */ /* 0x000fe40005fc1670 */
[----:B-1----:R-:W-:-:S03]  /*da50*/  F2FP.SATFINITE.E4M3.F32.PACK_AB_MERGE_C R19, RZ, R14, RZ ;  /* 0x0000000eff13723e */ /* 0x002fc600048070ff */
[----:B------:R0:W-:Y:S01]  /*da60*/  @!P5 STG.E.U8 desc[UR14][R30.64+0x21], R17 ;  /* 0x000021111e00d986 */ /* 0x0001e2000c10110e */
[----:B------:R-:W-:-:S03]  /*da70*/  ISETP.LT.OR P5, PT, R42, 0x2a, !P1 ;  /* 0x0000002a2a00780c */ /* 0x000fc60004fa1670 */
[----:B------:R-:W-:Y:S01]  /*da80*/  @!P2 STG.E.U8 desc[UR14][R28.64+0x20], R21 ;  /* 0x000020151c00a986 */ /* 0x000fe2000c10110e */
[----:B------:R-:W-:-:S03]  /*da90*/  ISETP.LT.OR P2, PT, R42, 0x29, !P1 ;  /* 0x000000292a00780c */ /* 0x000fc60004f41670 */
[----:B------:R1:W-:Y:S01]  /*daa0*/  @!P6 STG.E.U8 desc[UR14][R28.64+0x21], R15 ;  /* 0x0000210f1c00e986 */ /* 0x0003e2000c10110e */
[----:B------:R-:W-:Y:S02]  /*dab0*/  ISETP.LT.OR P6, PT, R42, 0x29, !P3 ;  /* 0x000000292a00780c */ /* 0x000fe40005fc1670 */
[----:B0-----:R-:W-:-:S03]  /*dac0*/  F2FP.SATFINITE.E4M3.F32.PACK_AB_MERGE_C R17, RZ, R12, RZ ;  /* 0x0000000cff11723e */ /* 0x001fc600048070ff */
[----:B------:R0:W-:Y:S01]  /*dad0*/  @!P5 STG.E.U8 desc[UR14][R30.64+0x29], R13 ;  /* 0x0000290d1e00d986 */ /* 0x0001e2000c10110e */
[----:B------:R-:W-:-:S03]  /*dae0*/  ISETP.LT.OR P5, PT, R42, 0x2a, !P3 ;  /* 0x0000002a2a00780c */ /* 0x000fc60005fa1670 */
[----:B------:R-:W-:Y:S01]  /*daf0*/  @!P2 STG.E.U8 desc[UR14][R30.64+0x28], R19 ;  /* 0x000028131e00a986 */ /* 0x000fe2000c10110e */
[C---:B------:R-:W-:Y:S02]  /*db00*/  ISETP.LT.OR P2, PT, R42.reuse, 0x31, !P1 ;  /* 0x000000312a00780c */ /* 0x040fe40004f41670 */
[----:B-1----:R-:W-:Y:S01]  /*db10*/  F2FP.SATFINITE.E4M3.F32.PACK_AB_MERGE_C R15, RZ, R10, RZ ;  /* 0x0000000aff0f723e */ /* 0x002fe200048070ff */
[----:B------:R-:W-:Y:S01]  /*db20*/  @!P6 STG.E.U8 desc[UR14][R28.64+0x28], R17 ;  /* 0x000028111c00e986 */ /* 0x000fe2000c10110e */
[----:B------:R-:W-:Y:S02]  /*db30*/  ISETP.LT.OR P6, PT, R42, 0x32, !P1 ;  /* 0x000000322a00780c */ /* 0x000fe40004fc1670 */
[----:B0-----:R-:W-:-:S03]  /*db40*/  F2FP.SATFINITE.E4M3.F32.PACK_AB_MERGE_C R13, RZ, R8, RZ ;  /* 0x00000008ff0d723e */ /* 0x001fc600048070ff */
        /* <DEDUP_REMOVED lines=9> */
[----:B------:R3:W-:Y:S01]  /*dbe0*/  @!P2 STG.E.U8 desc[UR14][R28.64+0x30], R13 ;  /* 0x0000300d1c00a986 */ /* 0x0007e2000c10110e */
[C---:B------:R-:W-:Y:S02]  /*dbf0*/  ISETP.LT.OR P2, PT, R42.reuse, 0x39, !P3 ;  /* 0x000000392a00780c */ /* 0x040fe40005f41670 */
[----:B-1----:R-:W-:Y:S01]  /*dc00*/  F2FP.SATFINITE.E4M3.F32.PACK_AB_MERGE_C R9, RZ, R4, RZ ;  /* 0x00000004ff09723e */ /* 0x002fe200048070ff */
[----:B------:R1:W-:Y:S01]  /*dc10*/  @!P6 STG.E.U8 desc[UR14][R30.64+0x38], R11 ;  /* 0x0000380b1e00e986 */ /* 0x0003e2000c10110e */
[----:B------:R-:W-:Y:S02]  /*dc20*/  ISETP.LT.OR P6, PT, R42, 0x3a, !P3 ;  /* 0x0000003a2a00780c */ /* 0x000fe40005fc1670 */
[----:B0-----:R-:W-:Y:S01]  /*dc30*/  F2FP.SATFINITE.E4M3.F32.PACK_AB_MERGE_C R7, RZ, R2, RZ ;  /* 0x00000002ff07723e */ /* 0x001fe200048070ff */
[----:B----4-:R-:W-:Y:S02]  /*dc40*/  FMUL R2, R224, UR20 ;  /* 0x00000014e0027c20 */ /* 0x010fe40008400000 */
[----:B------:R0:W-:Y:S01]  /*dc50*/  @!P5 STG.E.U8 desc[UR14][R30.64+0x39], R5 ;  /* 0x000039051e00d986 */ /* 0x0001e2000c10110e */
[----:B------:R-:W-:-:S02]  /*dc60*/  ISETP.LT.OR P5, PT, R42, 0x42, !P1 ;  /* 0x000000422a00780c */ /* 0x000fc40004fa1670 */
[----:B---3--:R-:W-:Y:S01]  /*dc70*/  F2FP.SATFINITE.E4M3.F32.PACK_AB_MERGE_C R13, RZ, R3, RZ ;  /* 0x00000003ff0d723e */ /* 0x008fe200048070ff */
[----:B------:R-:W-:Y:S01]  /*dc80*/  FMUL R3, R223, UR20 ;  /* 0x00000014df037c20 */ /* 0x000fe20008400000 */
[----:B------:R3:W-:Y:S01]  /*dc90*/  @!P2 STG.E.U8 desc[UR14][R28.64+0x38], R9 ;  /* 0x000038091c00a986 */ /* 0x0007e2000c10110e */
[----:B-1----:R-:W-:Y:S01]  /*dca0*/  F2FP.SATFINITE.E4M3.F32.PACK_AB_MERGE_C R11, RZ, R0, RZ ;  /* 0x00000000ff0b723e */ /* 0x002fe200048070ff */
[----:B--2---:R-:W-:Y:S01]  /*dcb0*/  FMUL R0, R220, UR20 ;  /* 0x00000014dc007c20 */ /* 0x004fe20008400000 */
[----:B------:R-:W-:Y:S01]  /*dcc0*/  ISETP.LT.OR P2, PT, R42, 0x41, !P1 ;  /* 0x000000412a00780c */ /* 0x000fe20004f41670 */
[----:B------:R-:W2:Y:S04]  /*dcd0*/  LDL.LU R223, [R1+0x1c] ;  /* 0x00001c0001df7983 */ /* 0x000ea80000300800 */
[----:B------:R-:W4:Y:S01]  /*dce0*/  LDL.LU R221, [R1+0x20] ;  /* 0x0000200001dd7983 */ /* 0x000f220000300800 */
[----:B0-----:R-:W-:-:S03]  /*dcf0*/  F2FP.SATFINITE.E4M3.F32.PACK_AB_MERGE_C R5, RZ, R3, RZ ;  /* 0x00000003ff05723e */ /* 0x001fc600048070ff */
[----:B------:R-:W4:Y:S01]  /*dd00*/  LDL.LU R224, [R1+0x24] ;  /* 0x0000240001e07983 */ /* 0x000f220000300800 */
[----:B------:R-:W-:Y:S01]  /*dd10*/  FMUL R3, R226, UR20 ;  /* 0x00000014e2037c20 */ /* 0x000fe20008400000 */
[----:B---3--:R-:W-:Y:S01]  /*dd20*/  F2FP.SATFINITE.E4M3.F32.PACK_AB_MERGE_C R9, RZ, R0, RZ ;  /* 0x00000000ff09723e */ /* 0x008fe200048070ff */
[----:B------:R-:W-:Y:S01]  /*dd30*/  FMUL R0, R225, UR20 ;  /* 0x00000014e1007c20 */ /* 0x000fe20008400000 */
[----:B------:R0:W-:Y:S01]  /*dd40*/  @!P6 STG.E.U8 desc[UR14][R28.64+0x39], R13 ;  /* 0x0000390d1c00e986 */ /* 0x0001e2000c10110e */
[----:B------:R-:W-:-:S03]  /*dd50*/  ISETP.LT.OR P6, PT, R42, 0x41, !P3 ;  /* 0x000000412a00780c */ /* 0x000fc60005fc1670 */
[----:B------:R-:W3:Y:S04]  /*dd60*/  LDL.LU R226, [R1+0x28] ;  /* 0x0000280001e27983 */ /* 0x000ee80000300800 */
[----:B------:R-:W3:Y:S01]  /*dd70*/  LDL.LU R225, [R1+0x2c] ;  /* 0x00002c0001e17983 */ /* 0x000ee20000300800 */
[----:B0-----:R-:W-:Y:S01]  /*dd80*/  F2FP.SATFINITE.E4M3.F32.PACK_AB_MERGE_C R13, RZ, R2, RZ ;  /* 0x00000002ff0d723e */ /* 0x001fe200048070ff */
[----:B------:R-:W-:Y:S02]  /*dd90*/  FMUL R2, R227, UR20 ;  /* 0x00000014e3027c20 */ /* 0x000fe40008400000 */
[----:B------:R-:W3:Y:S04]  /*dda0*/  LDL.LU R227, [R1+0x30] ;  /* 0x0000300001e37983 */ /* 0x000ee80000300800 */
[----:B------:R-:W-:Y:S01]  /*ddb0*/  @!P5 STG.E.U8 desc[UR14][R30.64+0x41], R11 ;  /* 0x0000410b1e00d986 */ /* 0x000fe2000c10110e */
[----:B------:R-:W-:-:S03]  /*ddc0*/  ISETP.LT.OR P5, PT, R42, 0x42, !P3 ;  /* 0x000000422a00780c */ /* 0x000fc60005fa1670 */
[----:B------:R0:W-:Y:S01]  /*ddd0*/  @!P2 STG.E.U8 desc[UR14][R30.64+0x40], R7 ;  /* 0x000040071e00a986 */ /* 0x0001e2000c10110e */
[----:B------:R-:W-:-:S03]  /*dde0*/  ISETP.LT.OR P2, PT, R42, 0x49, !P1 ;  /* 0x000000492a00780c */ /* 0x000fc60004f41670 */
[----:B------:R1:W-:Y:S01]  /*ddf0*/  @!P6 STG.E.U8 desc[UR14][R28.64+0x40], R5 ;  /* 0x000040051c00e986 */ /* 0x0003e2000c10110e */
[----:B------:R-:W-:-:S03]  /*de00*/  ISETP.LT.OR P6, PT, R42, 0x4a, !P1 ;  /* 0x0000004a2a00780c */ /* 0x000fc60004fc1670 */
[----:B------:R-:W3:Y:S04]  /*de10*/  LDL.LU R220, [R1+0x34] ;  /* 0x0000340001dc7983 */ /* 0x000ee80000300800 */
[----:B------:R1:W-:Y:S01]  /*de20*/  @!P5 STG.E.U8 desc[UR14][R28.64+0x41], R9 ;  /* 0x000041091c00d986 */ /* 0x0003e2000c10110e */
[----:B0-----:R-:W-:Y:S01]  /*de30*/  F2FP.SATFINITE.E4M3.F32.PACK_AB_MERGE_C R7, RZ, R3, RZ ;  /* 0x00000003ff07723e */ /* 0x001fe200048070ff */
[----:B------:R-:W-:Y:S02]  /*de40*/  FMUL R3, R222, UR20 ;  /* 0x00000014de037c20 */ /* 0x000fe40008400000 */
[----:B------:R-:W-:Y:S01]  /*de50*/  @!P2 STG.E.U8 desc[UR14][R30.64+0x48], R13 ;  /* 0x0000480d1e00a986 */ /* 0x000fe2000c10110e */
[----:B------:R-:W-:-:S03]  /*de60*/  ISETP.LT.OR P2, PT, R42, 0x49, !P3 ;  /* 0x000000492a00780c */ /* 0x000fc60005f41670 */
[----:B------:R-:W3:Y:S01]  /*de70*/  LDL.LU R222, [R1+0x38] ;  /* 0x0000380001de7983 */ /* 0x000ee20000300800 */
[----:B-1----:R-:W-:Y:S02]  /*de80*/  F2FP.SATFINITE.E4M3.F32.PACK_AB_MERGE_C R5, RZ, R0, RZ ;  /* 0x00000000ff05723e */ /* 0x002fe400048070ff */
[----:B------:R-:W-:Y:S02]  /*de90*/  F2FP.SATFINITE.E4M3.F32.PACK_AB_MERGE_C R11, RZ, R2, RZ ;  /* 0x00000002ff0b723e */ /* 0x000fe400048070ff */
[----:B------:R-:W-:Y:S01]  /*dea0*/  F2FP.SATFINITE.E4M3.F32.PACK_AB_MERGE_C R9, RZ, R3, RZ ;  /* 0x00000003ff09723e */ /* 0x000fe200048070ff */
[----:B------:R0:W-:Y:S04]  /*deb0*/  @!P6 STG.E.U8 desc[UR14][R30.64+0x49], R7 ;  /* 0x000049071e00e986 */ /* 0x0001e8000c10110e */
[----:B------:R1:W-:Y:S01]  /*dec0*/  @!P2 STG.E.U8 desc[UR14][R28.64+0x48], R5 ;  /* 0x000048051c00a986 */ /* 0x0003e2000c10110e */
[----:B--2---:R-:W-:-:S03]  /*ded0*/  FMUL R0, R223, UR20 ;  /* 0x00000014df007c20 */ /* 0x004fc60008400000 */
[----:B------:R-:W2:Y:S01]  /*dee0*/  LDL.LU R223, [R1+0x3c] ;  /* 0x00003c0001df7983 */ /* 0x000ea20000300800 */
[----:B----4-:R-:W-:Y:S01]  /*def0*/  FMUL R2, R221, UR20 ;  /* 0x00000014dd027c20 */ /* 0x010fe20008400000 */
[----:B0-----:R-:W-:Y:S01]  /*df00*/  F2FP.SATFINITE.E4M3.F32.PACK_AB_MERGE_C R7, RZ, R0, RZ ;  /* 0x00000000ff07723e */ /* 0x001fe200048070ff */
[----:B------:R-:W-:Y:S02]  /*df10*/  FMUL R3, R224, UR20 ;  /* 0x00000014e0037c20 */ /* 0x000fe40008400000 */
[----:B------:R-:W4:Y:S01]  /*df20*/  LDL.LU R224, [R1+0x40] ;  /* 0x0000400001e07983 */ /* 0x000f220000300800 */
[----:B------:R-:W-:Y:S02]  /*df30*/  F2FP.SATFINITE.E4M3.F32.PACK_AB_MERGE_C R13, RZ, R2, RZ ;  /* 0x00000002ff0d723e */ /* 0x000fe400048070ff */
[----:B-1----:R-:W-:Y:S01]  /*df40*/  F2FP.SATFINITE.E4M3.F32.PACK_AB_MERGE_C R5, RZ, R3, RZ ;  /* 0x00000003ff05723e */ /* 0x002fe200048070ff */
[----:B---3--:R-:W-:Y:S02]  /*df50*/  FMUL R0, R226, UR20 ;  /* 0x00000014e2007c20 */ /* 0x008fe40008400000 */
[----:B------:R-:W3:Y:S01]  /*df60*/  LDL.LU R226, [R1+0x44] ;  /* 0x0000440001e27983 */ /* 0x000ee20000300800 */
[----:B------:R-:W-:-:S03]  /*df70*/  FMUL R2, R225, UR20 ;  /* 0x00000014e1027c20 */ /* 0x000fc60008400000 */
[----:B------:R-:W3:Y:S01]  /*df80*/  LDL.LU R225, [R1+0x48] ;  /* 0x0000480001e17983 */ /* 0x000ee20000300800 */
[----:B------:R-:W-:-:S03]  /*df90*/  FMUL R3, R227, UR20 ;  /* 0x00000014e3037c20 */ /* 0x000fc60008400000 */
[----:B------:R-:W3:Y:S01]  /*dfa0*/  LDL.LU R227, [R1+0x4c] ;  /* 0x00004c0001e37983 */ /* 0x000ee20000300800 */
[C---:B------:R-:W-:Y:S02]  /*dfb0*/  ISETP.LT.OR P5, PT, R42.reuse, 0x4a, !P3 ;  /* 0x0000004a2a00780c */ /* 0x040fe40005fa1670 */
[C---:B------:R-:W-:Y:S01]  /*dfc0*/  ISETP.LT.OR P6, PT, R42.reuse, 0x51, !P1 ;  /* 0x000000512a00780c */ /* 0x040fe20004fc1670 */
[----:B------:R-:W3:Y:S01]  /*dfd0*/  LDL.LU R219, [R1+0x50] ;  /* 0x0000500001db7983 */ /* 0x000ee20000300800 */
[----:B------:R-:W-:-:S03]  /*dfe0*/  ISETP.LT.OR P2, PT, R42, 0x51, !P3 ;  /* 0x000000512a00780c */ /* 0x000fc60005f41670 */
[----:B------:R-:W3:Y:S04]  /*dff0*/  LDL.LU R218, [R1+0x54] ;  /* 0x0000540001da7983 */ /* 0x000ee80000300800 */
[----:B------:R-:W3:Y:S04]  /*e000*/  LDL.LU R221, [R1+0x58] ;  /* 0x0000580001dd7983 */ /* 0x000ee80000300800 */
[----:B------:R0:W-:Y:S01]  /*e010*/  @!P5 STG.E.U8 desc[UR14][R28.64+0x49], R11 ;  /* 0x0000490b1c00d986 */ /* 0x0001e2000c10110e */
[----:B------:R-:W-:-:S03]  /*e020*/  ISETP.LT.OR P5, PT, R42, 0x52, !P1 ;  /* 0x000000522a00780c */ /* 0x000fc60004fa1670 */
[----:B------:R1:W-:Y:S01]  /*e030*/  @!P6 STG.E.U8 desc[UR14][R30.64+0x50], R9 ;  /* 0x000050091e00e986 */ /* 0x0003e2000c10110e */
[----:B------:R-:W-:Y:S02]  /*e040*/  ISETP.LT.OR P6, PT, R42, 0x52, !P3 ;  /* 0x000000522a00780c */ /* 0x000fe40005fc1670 */
[----:B0-----:R-:W-:-:S07]  /*e050*/  F2FP.SATFINITE.E4M3.F32.PACK_AB_MERGE_C R11, RZ, R2, RZ ;  /* 0x00000002ff0b723e */ /* 0x001fce00048070ff */
[----:B------:R0:W-:Y:S01]  /*e060*/  @!P5 STG.E.U8 desc[UR14][R30.64+0x51], R7 ;  /* 0x000051071e00d986 */ /* 0x0001e2000c10110e */
[C---:B------:R-:W-:Y:S02]  /*e070*/  ISETP.LT.OR P5, PT, R42.reuse, 0x5a, !P1 ;  /* 0x0000005a2a00780c */ /* 0x040fe40004fa1670 */
[----:B-1----:R-:W-:Y:S01]  /*e080*/  F2FP.SATFINITE.E4M3.F32.PACK_AB_MERGE_C R9, RZ, R0, RZ ;  /* 0x00000000ff09723e */ /* 0x002fe200048070ff */
[----:B------:R-:W-:Y:S01]  /*e090*/  @!P2 STG.E.U8 desc[UR14][R28.64+0x50], R13 ;  /* 0x0000500d1c00a986 */ /* 0x000fe2000c10110e */
[----:B------:R-:W-:Y:S01]  /*e0a0*/  ISETP.LT.OR P2, PT, R42, 0x59, !P1 ;  /* 0x000000592a00780c */ /* 0x000fe20004f41670 */
[----:B------:R-:W-:Y:S01]  /*e0b0*/  FMUL R0, R220, UR20 ;  /* 0x00000014dc007c20 */ /* 0x000fe20008400000 */
[----:B------:R-:W-:Y:S01]  /*e0c0*/  FMUL R2, R222, UR20 ;  /* 0x00000014de027c20 */ /* 0x000fe20008400000 */
[----:B------:R1:W-:Y:S01]  /*e0d0*/  @!P6 STG.E.U8 desc[UR14][R28.64+0x51], R5 ;  /* 0x000051051c00e986 */ /* 0x0003e2000c10110e */
[----:B------:R-:W-:-:S03]  /*e0e0*/  ISETP.LT.OR P6, PT, R42, 0x59, !P3 ;  /* 0x000000592a00780c */ /* 0x000fc60005fc1670 */
[----:B------:R-:W3:Y:S04]  /*e0f0*/  LDL.LU R220, [R1+0x5c] ;  /* 0x00005c0001dc7983 */ /* 0x000ee80000300800 */
[----:B------:R-:W3:Y:S01]  /*e100*/  LDL.LU R222, [R1+0x60] ;  /* 0x0000600001de7983 */ /* 0x000ee20000300800 */
[----:B0-----:R-:W-:Y:S02]  /*e110*/  F2FP.SATFINITE.E4M3.F32.PACK_AB_MERGE_C R7, RZ, R3, RZ ;  /* 0x00000003ff07723e */ /* 0x001fe400048070ff */
[----:B-1----:R-:W-:Y:S01]  /*e120*/  F2FP.SATFINITE.E4M3.F32.PACK_AB_MERGE_C R5, RZ, R0, RZ ;  /* 0x00000000ff05723e */ /* 0x002fe200048070ff */
[----:B------:R0:W-:Y:S01]  /*e130*/  @!P2 STG.E.U8 desc[UR14][R30.64+0x58], R9 ;  /* 0x000058091e00a986 */ /* 0x0001e2000c10110e */
[----:B------:R-:W-:-:S03]  /*e140*/  F2FP.SATFINITE.E4M3.F32.PACK_AB_MERGE_C R13, RZ, R2, RZ ;  /* 0x00000002ff0d723e */ /* 0x000fc600048070ff */
[----:B------:R-:W-:Y:S04]  /*e150*/  @!P5 STG.E.U8 desc[UR14][R30.64+0x59], R11 ;  /* 0x0000590b1e00d986 */ /* 0x000fe8000c10110e */
[----:B------:R1:W-:Y:S01]  /*e160*/  @!P6 STG.E.U8 desc[UR14][R28.64+0x58], R7 ;  /* 0x000058071c00e986 */ /* 0x0003e2000c10110e */
[----:B--2---:R-:W-:-:S03]  /*e170*/  FMUL R3, R223, UR20 ;  /* 0x00000014df037c20 */ /* 0x004fc60008400000 */
[----:B------:R-:W2:Y:S01]  /*e180*/  LDL.LU R223, [R1+0x64] ;  /* 0x0000640001df7983 */ /* 0x000ea20000300800 */
[----:B----4-:R-:W-:Y:S01]  /*e190*/  FMUL R0, R224, UR20 ;  /* 0x00000014e0007c20 */ /* 0x010fe20008400000 */
[----:B0-----:R-:W-:Y:S02]  /*e1a0*/  F2FP.SATFINITE.E4M3.F32.PACK_AB_MERGE_C R9, RZ, R3, RZ ;  /* 0x00000003ff09723e */ /* 0x001fe400048070ff */
[----:B------:R-:W4:Y:S02]  /*e1b0*/  LDL.LU R224, [R1+0x68] ;  /* 0x0000680001e07983 */ /* 0x000f240000300800 */
        /* <DEDUP_REMOVED lines=8> */
[C---:B------:R-:W-:Y:S02]  /*e240*/  ISETP.LT.OR P2, PT, R42.reuse, 0x61, !P1 ;  /* 0x000000612a00780c */ /* 0x040fe40004f41670 */
[----:B------:R-:W-:-:S09]  /*e250*/  ISETP.LT.OR P6, PT, R42, 0x62, !P1 ;  /* 0x000000622a00780c */ /* 0x000fd20004fc1670 */
[----:B------:R0:W-:Y:S01]  /*e260*/  @!P5 STG.E.U8 desc[UR14][R28.64+0x59], R5 ;  /* 0x000059051c00d986 */ /* 0x0001e2000c10110e */
[----:B------:R-:W-:-:S03]  /*e270*/  ISETP.LT.OR P5, PT, R42, 0x62, !P3 ;  /* 0x000000622a00780c */ /* 0x000fc60005fa1670 */
[----:B------:R-:W-:Y:S01]  /*e280*/  @!P2 STG.E.U8 desc[UR14][R30.64+0x60], R13 ;  /* 0x0000600d1e00a986 */ /* 0x000fe2000c10110e */
[----:B------:R-:W-:-:S03]  /*e290*/  ISETP.LT.OR P2, PT, R42, 0x61, !P3 ;  /* 0x000000612a00780c */ /* 0x000fc60005f41670 */
[----:B------:R1:W-:Y:S01]  /*e2a0*/  @!P6 STG.E.U8 desc[UR14][R30.64+0x61], R9 ;  /* 0x000061091e00e986 */ /* 0x0003e2000c10110e */
[----:B------:R-:W-:Y:S02]  /*e2b0*/  ISETP.LT.OR P6, PT, R42, 0x69, !P1 ;  /* 0x000000692a00780c */ /* 0x000fe40004fc1670 */
[----:B------:R-:W-:Y:S02]  /*e2c0*/  F2FP.SATFINITE.E4M3.F32.PACK_AB_MERGE_C R11, RZ, R2, RZ ;  /* 0x00000002ff0b723e */ /* 0x000fe400048070ff */
[----:B0-----:R-:W-:-:S03]  /*e2d0*/  F2FP.SATFINITE.E4M3.F32.PACK_AB_MERGE_C R5, RZ, R3, RZ ;  /* 0x00000003ff05723e */ /* 0x001fc600048070ff */
[----:B------:R-:W-:Y:S01]  /*e2e0*/  @!P5 STG.E.U8 desc[UR14][R28.64+0x61], R11 ;  /* 0x0000610b1c00d986 */ /* 0x000fe2000c10110e */
[----:B------:R-:W-:-:S03]  /*e2f0*/  ISETP.LT.OR P5, PT, R42, 0x6a, !P1 ;  /* 0x0000006a2a00780c */ /* 0x000fc60004fa1670 */
[----:B------:R0:W-:Y:S01]  /*e300*/  @!P2 STG.E.U8 desc[UR14][R28.64+0x60], R7 ;  /* 0x000060071c00a986 */ /* 0x0001e2000c10110e */
[----:B------:R-:W-:-:S03]  /*e310*/  ISETP.LT.OR P2, PT, R42, 0x69, !P3 ;  /* 0x000000692a00780c */ /* 0x000fc60005f41670 */
[----:B------:R0:W-:Y:S01]  /*e320*/  @!P6 STG.E.U8 desc[UR14][R30.64+0x68], R5 ;  /* 0x000068051e00e986 */ /* 0x0001e2000c10110e */
[----:B------:R-:W-:Y:S01]  /*e330*/  ISETP.LT.OR P6, PT, R42, 0x6a, !P3 ;  /* 0x0000006a2a00780c */ /* 0x000fe20005fc1670 */
[----:B------:R-:W-:Y:S01]  /*e340*/  FMUL R2, R219, UR20 ;  /* 0x00000014db027c20 */ /* 0x000fe20008400000 */
[----:B------:R-:W-:Y:S01]  /*e350*/  FMUL R3, R218, UR20 ;  /* 0x00000014da037c20 */ /* 0x000fe20008400000 */
[----:B-1----:R-:W-:-:S03]  /*e360*/  F2FP.SATFINITE.E4M3.F32.PACK_AB_MERGE_C R9, RZ, R0, RZ ;  /* 0x00000000ff09723e */ /* 0x002fc600048070ff */
[----:B------:R-:W-:Y:S02]  /*e370*/  F2FP.SATFINITE.E4M3.F32.PACK_AB_MERGE_C R13, RZ, R2, RZ ;  /* 0x00000002ff0d723e */ /* 0x000fe400048070ff */
[----:B0-----:R-:W-:Y:S01]  /*e380*/  F2FP.SATFINITE.E4M3.F32.PACK_AB_MERGE_C R7, RZ, R3, RZ ;  /* 0x00000003ff07723e */ /* 0x001fe200048070ff */
[----:B------:R0:W-:Y:S01]  /*e390*/  @!P5 STG.E.U8 desc[UR14][R30.64+0x69], R9 ;  /* 0x000069091e00d986 */ /* 0x0001e2000c10110e */
[----:B------:R-:W-:-:S03]  /*e3a0*/  ISETP.LT.OR P5, PT, R42, 0x71, !P3 ;  /* 0x000000712a00780c */ /* 0x000fc60005fa1670 */
[----:B------:R-:W-:Y:S01]  /*e3b0*/  @!P2 STG.E.U8 desc[UR14][R28.64+0x68], R13 ;  /* 0x0000680d1c00a986 */ /* 0x000fe2000c10110e */
[----:B------:R-:W-:-:S03]  /*e3c0*/  ISETP.LT.OR P2, PT, R42, 0x71, !P1 ;  /* 0x000000712a00780c */ /* 0x000fc60004f41670 */
[----:B------:R1:W-:Y:S01]  /*e3d0*/  @!P6 STG.E.U8 desc[UR14][R28.64+0x69], R7 ;  /* 0x000069071c00e986 */ /* 0x0003e2000c10110e */
[----:B------:R-:W-:Y:S01]  /*e3e0*/  ISETP.LT.OR P6, PT, R42, 0x72, !P1 ;  /* 0x000000722a00780c */ /* 0x000fe20004fc1670 */
[----:B------:R-:W-:Y:S01]  /*e3f0*/  FMUL R0, R221, UR20 ;  /* 0x00000014dd007c20 */ /* 0x000fe20008400000 */
[----:B------:R-:W-:Y:S01]  /*e400*/  FMUL R2, R220, UR20 ;  /* 0x00000014dc027c20 */ /* 0x000fe20008400000 */
[----:B------:R-:W-:-:S03]  /*e410*/  FMUL R3, R222, UR20 ;  /* 0x00000014de037c20 */ /* 0x000fc60008400000 */
[----:B------:R-:W-:Y:S02]  /*e420*/  F2FP.SATFINITE.E4M3.F32.PACK_AB_MERGE_C R5, RZ, R0, RZ ;  /* 0x00000000ff05723e */ /* 0x000fe400048070ff */
[----:B------:R-:W-:Y:S02]  /*e430*/  F2FP.SATFINITE.E4M3.F32.PACK_AB_MERGE_C R11, RZ, R2, RZ ;  /* 0x00000002ff0b723e */ /* 0x000fe400048070ff */
[----:B0-----:R-:W-:Y:S01]  /*e440*/  F2FP.SATFINITE.E4M3.F32.PACK_AB_MERGE_C R9, RZ, R3, RZ ;  /* 0x00000003ff09723e */ /* 0x001fe200048070ff */
[----:B------:R-:W-:Y:S01]  /*e450*/  @!P2 STG.E.U8 desc[UR14][R30.64+0x70], R5 ;  /* 0x000070051e00a986 */ /* 0x000fe2000c10110e */
[----:B------:R-:W-:-:S03]  /*e460*/  ISETP.LT.OR P2, PT, R42, 0x79, !P1 ;  /* 0x000000792a00780c */ /* 0x000fc60004f41670 */
[----:B------:R0:W-:Y:S01]  /*e470*/  @!P6 STG.E.U8 desc[UR14][R30.64+0x71], R11 ;  /* 0x0000710b1e00e986 */ /* 0x0001e2000c10110e */
[C---:B------:R-:W-:Y:S02]  /*e480*/  ISETP.LT.OR P6, PT, R42.reuse, 0x72, !P3 ;  /* 0x000000722a00780c */ /* 0x040fe40005fc1670 */
[C---:B------:R-:W-:Y:S01]  /*e490*/  ISETP.LT.OR P1, PT, R42.reuse, 0x7a, !P1 ;  /* 0x0000007a2a00780c */ /* 0x040fe20004f21670 */
[----:B------:R0:W-:Y:S01]  /*e4a0*/  @!P5 STG.E.U8 desc[UR14][R28.64+0x70], R9 ;  /* 0x000070091c00d986 */ /* 0x0001e2000c10110e */
[C---:B------:R-:W-:Y:S02]  /*e4b0*/  ISETP.LT.OR P5, PT, R42.reuse, 0x79, !P3 ;  /* 0x000000792a00780c */ /* 0x040fe40005fa1670 */
[----:B------:R-:W-:Y:S01]  /*e4c0*/  ISETP.LT.OR P3, PT, R42, 0x7a, !P3 ;  /* 0x0000007a2a00780c */ /* 0x000fe20005f61670 */
[----:B--2---:R-:W-:Y:S01]  /*e4d0*/  FMUL R0, R223, UR20 ;  /* 0x00000014df007c20 */ /* 0x004fe20008400000 */
[----:B----4-:R-:W-:-:S04]  /*e4e0*/  FMUL R2, R224, UR20 ;  /* 0x00000014e0027c20 */ /* 0x010fc80008400000 */
[----:B-1----:R-:W-:Y:S01]  /*e4f0*/  F2FP.SATFINITE.E4M3.F32.PACK_AB_MERGE_C R7, RZ, R0, RZ ;  /* 0x00000000ff07723e */ /* 0x002fe200048070ff */
[----:B---3--:R-:W-:Y:S01]  /*e500*/  FMUL R3, R226, UR20 ;  /* 0x00000014e2037c20 */ /* 0x008fe20008400000 */
[----:B------:R-:W-:Y:S01]  /*e510*/  FMUL R4, R225, UR20 ;  /* 0x00000014e1047c20 */ /* 0x000fe20008400000 */
[----:B0-----:R-:W-:-:S03]  /*e520*/  F2FP.SATFINITE.E4M3.F32.PACK_AB_MERGE_C R11, RZ, R2, RZ ;  /* 0x00000002ff0b723e */ /* 0x001fc600048070ff */
[----:B------:R-:W-:Y:S01]  /*e530*/  F2FP.SATFINITE.E4M3.F32.PACK_AB_MERGE_C R3, RZ, R3, RZ ;  /* 0x00000003ff03723e */ /* 0x000fe200048070ff */
[----:B------:R-:W-:Y:S01]  /*e540*/  FMUL R5, R227, UR20 ;  /* 0x00000014e3057c20 */ /* 0x000fe20008400000 */
[----:B------:R-:W-:Y:S01]  /*e550*/  F2FP.SATFINITE.E4M3.F32.PACK_AB_MERGE_C R9, RZ, R4, RZ ;  /* 0x00000004ff09723e */ /* 0x000fe200048070ff */
[----:B------:R0:W-:Y:S03]  /*e560*/  @!P6 STG.E.U8 desc[UR14][R28.64+0x71], R7 ;  /* 0x000071071c00e986 */ /* 0x0001e6000c10110e */
[----:B------:R-:W-:Y:S01]  /*e570*/  F2FP.SATFINITE.E4M3.F32.PACK_AB_MERGE_C R5, RZ, R5, RZ ;  /* 0x00000005ff05723e */ /* 0x000fe200048070ff */
[----:B------:R0:W-:Y:S04]  /*e580*/  @!P2 STG.E.U8 desc[UR14][R30.64+0x78], R11 ;  /* 0x0000780b1e00a986 */ /* 0x0001e8000c10110e */
[----:B------:R0:W-:Y:S04]  /*e590*/  @!P1 STG.E.U8 desc[UR14][R30.64+0x79], R3 ;  /* 0x000079031e009986 */ /* 0x0001e8000c10110e */
[----:B------:R0:W-:Y:S04]  /*e5a0*/  @!P5 STG.E.U8 desc[UR14][R28.64+0x78], R9 ;  /* 0x000078091c00d986 */ /* 0x0001e8000c10110e */
[----:B------:R0:W-:Y:S02]  /*e5b0*/  @!P3 STG.E.U8 desc[UR14][R28.64+0x79], R5 ;  /* 0x000079051c00b986 */ /* 0x0001e4000c10110e */
.L_x_293:
[----:B------:R-:W-:Y:S05]  /*e5c0*/  BSYNC B0 ;  /* 0x0000000000007941 */ /* 0x000fea0003800000 */
.L_x_35:
[----:B0-----:R-:W2:Y:S04]  /*e5d0*/  LDL.LU R3, [R1+0x7c] ;  /* 0x00007c0001037983 */ /* 0x001ea80000300800 */
[----:B-----5:R-:W2:Y:S01]  /*e5e0*/  LDL.LU R2, [R1+0x80] ;  /* 0x0000800001027983 */ /* 0x020ea20000300800 */
[----:B------:R-:W-:Y:S01]  /*e5f0*/  ULDC UR6, c[0x0][0xc] ;  /* 0x0000030000067ab9 */ /* 0x000fe20000000800 */
[----:B------:R-:W-:Y:S01]  /*e600*/  ULDC UR7, c[0x0][0x10] ;  /* 0x0000040000077ab9 */ /* 0x000fe20000000800 */
[----:B------:R-:W2:Y:S01]  /*e610*/  LDC R5, c[0x0][0x14] ;  /* 0x00000500ff057b82 */ /* 0x000ea20000000800 */
[----:B------:R-:W-:Y:S01]  /*e620*/  UIMAD.WIDE.U32 UR6, UR6, UR7, URZ ;  /* 0x00000007060672a5 */ /* 0x000fe2000f8e003f */
[----:B------:R-:W-:Y:S01]  /*e630*/  PRMT R0, RZ, 0x7610, R0 ;  /* 0x00007610ff007816 */ /* 0x000fe20000000000 */
[----:B------:R-:W-:-:S04]  /*e640*/  UMOV UR22, 0xffffffff ;  /* 0xffffffff00167882 */ /* 0x000fc80000000000 */
[----:B--2---:R-:W-:-:S04]  /*e650*/  IMAD.WIDE.U32 R2, R5, UR6, R2 ;  /* 0x0000000605027c25 */ /* 0x004fc8000f8e0002 */
[----:B------:R-:W-:Y:S01]  /*e660*/  IMAD R5, R5, UR7, RZ ;  /* 0x0000000705057c24 */ /* 0x000fe2000f8e02ff */
[----:B------:R-:W-:Y:S01]  /*e670*/  ULDC.64 UR6, c[0x0][0x650] ;  /* 0x0001940000067ab9 */ /* 0x000fe20000000a00 */
[----:B------:R-:W-:Y:S01]  /*e680*/  IMAD.MOV.U32 R19, RZ, RZ, R2 ;  /* 0x000000ffff137224 */ /* 0x000fe200078e0002 */
[----:B------:R-:W-:Y:S01]  /*e690*/  ISETP.GE.U32.AND P1, PT, R2, UR6, PT ;  /* 0x0000000602007c0c */ /* 0x000fe2000bf26070 */
[----:B------:R-:W-:Y:S02]  /*e6a0*/  IMAD.IADD R22, R3, 0x1, R5 ;  /* 0x0000000103167824 */ /* 0x000fe400078e0205 */
[----:B------:R-:W-:-:S03]  /*e6b0*/  IMAD.MOV.U32 R2, RZ, RZ, -0x1 ;  /* 0xffffffffff027424 */ /* 0x000fc600078e00ff */
[----:B------:R0:W-:Y:S01]  /*e6c0*/  STL [R1+0x7c], R22 ;  /* 0x00007c1601007387 */ /* 0x0001e20000100800 */
[----:B------:R-:W-:-:S03]  /*e6d0*/  ISETP.GE.U32.AND.EX P1, PT, R22, UR7, PT, P1 ;  /* 0x0000000716007c0c */ /* 0x000fc6000bf26110 */
[----:B------:R0:W-:Y:S04]  /*e6e0*/  STL [R1+0x80], R19 ;  /* 0x0000801301007387 */ /* 0x0001e80000100800 */
[----:B------:R0:W-:Y:S06]  /*e6f0*/  STL [R1+0x84], R2 ;  /* 0x0000840201007387 */ /* 0x0001ec0000100800 */
[----:B------:R-:W-:Y:S05]  /*e700*/  @P1 BRA `(.L_x_294) ;  /* 0x00000004006c1947 */ /* 0x000fea0003800000 */
[----:B------:R-:W2:Y:S01]  /*e710*/  S2R R14, SR_CTAID.X ;  /* 0x00000000000e7919 */ /* 0x000ea20000002500 */
[----:B------:R-:W5:Y:S01]  /*e720*/  LDC.64 R8, c[0x0][0x628] ;  /* 0x00018a00ff087b82 */ /* 0x000f620000000a00 */
[----:B------:R-:W-:Y:S01]  /*e730*/  ULDC UR6, c[0x0][0x150] ;  /* 0x0000540000067ab9 */ /* 0x000fe20000000800 */
[----:B------:R-:W-:Y:S01]  /*e740*/  IMAD.MOV.U32 R6, RZ, RZ, R19 ;  /* 0x000000ffff067224 */ /* 0x000fe200078e0013 */
[----:B------:R-:W0:Y:S01]  /*e750*/  S2R R16, SR_CTAID.Y ;  /* 0x0000000000107919 */ /* 0x000e220000002600 */
[----:B------:R-:W-:-:S04]  /*e760*/  IMAD.MOV.U32 R7, RZ, RZ, R22 ;  /* 0x000000ffff077224 */ /* 0x000fc800078e0016 */
[----:B------:R-:W0:Y:S08]  /*e770*/  LDC R17, c[0x0][0x144] ;  /* 0x00005100ff117b82 */ /* 0x000e300000000800 */
[----:B------:R-:W0:Y:S08]  /*e780*/  LDC R10, c[0x0][0x630] ;  /* 0x00018c00ff0a7b82 */ /* 0x000e300000000800 */
[----:B------:R-:W0:Y:S01]  /*e790*/  LDC.64 R12, c[0x0][0x620] ;  /* 0x00018800ff0c7b82 */ /* 0x000e220000000a00 */
[----:B-----5:R-:W-:-:S04]  /*e7a0*/  ISETP.NE.U32.AND P1, PT, R8, RZ, PT ;  /* 0x000000ff0800720c */ /* 0x020fc80003f25070 */
[----:B------:R-:W-:Y:S02]  /*e7b0*/  ISETP.NE.AND.EX P1, PT, R9, RZ, PT, P1 ;  /* 0x000000ff0900720c */ /* 0x000fe40003f25310 */
[----:B--2---:R-:W-:-:S05]  /*e7c0*/  I2FP.F32.U32 R0, R14 ;  /* 0x0000000e00007245 */ /* 0x004fca0000201000 */
[----:B------:R-:W-:-:S04]  /*e7d0*/  FMUL R0, R0, UR6 ;  /* 0x0000000600007c20 */ /* 0x000fc80008400000 */
[----:B------:R2:W0:Y:S02]  /*e7e0*/  F2I.U32.TRUNC.NTZ R15, R0 ;  /* 0x00000000000f7305 */ /* 0x000424000020f000 */
[----:B------:R-:W-:Y:S05]  /*e7f0*/  @!P1 BRA `(.L_x_295) ;  /* 0x0000000000289947 */ /* 0x000fea0003800000 */
[----:B--2---:R-:W2:Y:S02]  /*e800*/  LDC R0, c[0x0][0x634] ;  /* 0x00018d00ff007b82 */ /* 0x004ea40000000800 */
[----:B--2---:R-:W-:-:S05]  /*e810*/  IADD3 R7, P1, R19, R0, RZ ;  /* 0x0000000013077210 */ /* 0x004fca0007f3e0ff */
[----:B------:R-:W-:-:S04]  /*e820*/  IMAD.X R11, RZ, RZ, R22, P1 ;  /* 0x000000ffff0b7224 */ /* 0x000fc800008e0616 */
[----:B0-----:R-:W-:-:S04]  /*e830*/  IMAD.WIDE.U32 R2, R11, R8, RZ ;  /* 0x000000080b027225 */ /* 0x001fc800078e00ff */
[----:B------:R-:W-:-:S04]  /*e840*/  IMAD.WIDE.U32 R4, P1, R7, R9, R2 ;  /* 0x0000000907047225 */ /* 0x000fc80007820002 */
[----:B------:R-:W-:-:S04]  /*e850*/  IMAD.WIDE.U32 R2, R7, R8, RZ ;  /* 0x0000000807027225 */ /* 0x000fc800078e00ff */
[----:B------:R-:W-:Y:S01]  /*e860*/  IMAD.X R7, RZ, RZ, RZ, P1 ;  /* 0x000000ffff077224 */ /* 0x000fe200008e06ff */
[----:B------:R-:W-:Y:S01]  /*e870*/  IADD3 RZ, P1, R3, R4, RZ ;  /* 0x0000000403ff7210 */ /* 0x000fe20007f3e0ff */
[----:B------:R-:W-:-:S04]  /*e880*/  IMAD.MOV.U32 R6, RZ, RZ, R5 ;  /* 0x000000ffff067224 */ /* 0x000fc800078e0005 */
[----:B------:R-:W-:-:S08]  /*e890*/  IMAD.WIDE.U32.X R6, R11, R9, R6, P1 ;  /* 0x000000090b067225 */ /* 0x000fd000008e0406 */
.L_x_295:
[-CC-:B01----:R-:W-:Y:S01]  /*e8a0*/  SHF.R.U64 R24, R6, R10.reuse, R7.reuse ;  /* 0x0000000a06187219 */ /* 0x183fe20000001207 */
[----:B------:R-:W0:Y:S01]  /*e8b0*/  LDC.64 R20, c[0x0][0x640] ;  /* 0x00019000ff147b82 */ /* 0x000e220000000a00 */
[----:B--2---:R-:W-:Y:S01]  /*e8c0*/  SHF.R.U32.HI R0, RZ, R10, R7 ;  /* 0x0000000aff007219 */ /* 0x004fe20000011607 */
[----:B------:R-:W-:Y:S01]  /*e8d0*/  IMAD.MOV.U32 R2, RZ, RZ, R19 ;  /* 0x000000ffff027224 */ /* 0x000fe200078e0013 */
[----:B------:R-:W-:Y:S01]  /*e8e0*/  IADD3 R5, P1, RZ, -R24, RZ ;  /* 0x80000018ff057210 */ /* 0x000fe20007f3e0ff */
[----:B------:R-:W-:Y:S01]  /*e8f0*/  IMAD.MOV R15, RZ, RZ, -R15 ;  /* 0x000000ffff0f7224 */ /* 0x000fe200078e0a0f */
[----:B------:R-:W-:Y:S01]  /*e900*/  ULDC UR6, c[0x0][0x154] ;  /* 0x0000550000067ab9 */ /* 0x000fe20000000800 */
[----:B------:R-:W-:Y:S02]  /*e910*/  IMAD.MOV.U32 R7, RZ, RZ, 0x1 ;  /* 0x00000001ff077424 */ /* 0x000fe400078e00ff */
[----:B------:R-:W1:Y:S01]  /*e920*/  LDC R4, c[0x0][0x618] ;  /* 0x00018600ff047b82 */ /* 0x000e620000000800 */
[----:B------:R-:W-:-:S02]  /*e930*/  IMAD.X R3, RZ, RZ, ~R0, P1 ;  /* 0x000000ffff037224 */ /* 0x000fc400008e0e00 */
[----:B------:R-:W-:Y:S02]  /*e940*/  IMAD R15, R17, R15, R14 ;  /* 0x0000000f110f7224 */ /* 0x000fe400078e020e */
[-C--:B------:R-:W-:Y:S02]  /*e950*/  IMAD R0, R3, R12.reuse, RZ ;  /* 0x0000000c03007224 */ /* 0x080fe400078e02ff */
[----:B------:R-:W-:Y:S01]  /*e960*/  IMAD.MOV.U32 R3, RZ, RZ, R22 ;  /* 0x000000ffff037224 */ /* 0x000fe200078e0016 */
[----:B------:R-:W2:Y:S01]  /*e970*/  LDC R6, c[0x0][0x608] ;  /* 0x00018200ff067b82 */ /* 0x000ea20000000800 */
[----:B------:R-:W-:-:S04]  /*e980*/  IMAD.WIDE.U32 R2, R5, R12, R2 ;  /* 0x0000000c05027225 */ /* 0x000fc800078e0002 */
[----:B------:R-:W-:-:S03]  /*e990*/  IMAD R5, R5, R13, R0 ;  /* 0x0000000d05057224 */ /* 0x000fc600078e0200 */
[----:B------:R-:W5:Y:S01]  /*e9a0*/  LDC R18, c[0x0][0x658] ;  /* 0x00019600ff127b82 */ /* 0x000f620000000800 */
[----:B------:R-:W-:Y:S01]  /*e9b0*/  I2FP.F32.U32 R0, R16 ;  /* 0x0000001000007245 */ /* 0x000fe20000201000 */
[----:B------:R-:W-:Y:S01]  /*e9c0*/  IMAD.IADD R3, R3, 0x1, R5 ;  /* 0x0000000103037824 */ /* 0x000fe200078e0205 */
[----:B0-----:R-:W-:Y:S01]  /*e9d0*/  ISETP.NE.U32.AND P1, PT, R20, RZ, PT ;  /* 0x000000ff1400720c */ /* 0x001fe20003f25070 */
[----:B------:R-:W-:Y:S02]  /*e9e0*/  IMAD.MOV.U32 R5, RZ, RZ, -0x1 ;  /* 0xffffffffff057424 */ /* 0x000fe400078e00ff */
[----:B------:R-:W-:Y:S02]  /*e9f0*/  FMUL R0, R0, UR6 ;  /* 0x0000000600007c20 */ /* 0x000fe40008400000 */
[----:B------:R-:W0:Y:S01]  /*ea00*/  LDC R13, c[0x0][0x148] ;  /* 0x00005200ff0d7b82 */ /* 0x000e220000000800 */
[----:B-1----:R-:W-:Y:S01]  /*ea10*/  SHF.R.U64 R10, R2, R4, R3 ;  /* 0x00000004020a7219 */ /* 0x002fe20000001203 */
[----:B------:R1:W0:Y:S01]  /*ea20*/  F2I.U32.TRUNC.NTZ R12, R0 ;  /* 0x00000000000c7305 */ /* 0x000222000020f000 */
[----:B------:R-:W-:-:S02]  /*ea30*/  ISETP.NE.AND.EX P1, PT, R21, RZ, PT, P1 ;  /* 0x000000ff1500720c */ /* 0x000fc40003f25310 */
[----:B------:R-:W-:-:S03]  /*ea40*/  SHF.R.U32.HI R3, RZ, R4, R3 ;  /* 0x00000004ff037219 */ /* 0x000fc60000011603 */
[----:B------:R-:W0:Y:S01]  /*ea50*/  LDC R14, c[0x0][0x600] ;  /* 0x00018000ff0e7b82 */ /* 0x000e220000000800 */
[-CC-:B--2---:R-:W-:Y:S02]  /*ea60*/  SHF.R.U64 R8, R10, R6.reuse, R3.reuse ;  /* 0x000000060a087219 */ /* 0x184fe40000001203 */
[----:B------:R-:W-:-:S05]  /*ea70*/  SHF.R.U32.HI R3, RZ, R6, R3 ;  /* 0x00000006ff037219 */ /* 0x000fca0000011603 */
[----:B------:R-:W2:Y:S01]  /*ea80*/  LDC R19, c[0x0][0x648] ;  /* 0x00019200ff137b82 */ /* 0x000ea20000000800 */
[-CC-:B-----5:R-:W-:Y:S02]  /*ea90*/  SHF.R.U64 R11, R8, R18.reuse, R3.reuse ;  /* 0x00000012080b7219 */ /* 0x1a0fe40000001203 */
[-C--:B------:R-:W-:Y:S02]  /*eaa0*/  SHF.L.U32 R5, R5, R18.reuse, RZ ;  /* 0x0000001205057219 */ /* 0x080fe400000006ff */
[-C--:B------:R-:W-:Y:S01]  /*eab0*/  SHF.R.U32.HI R3, RZ, R18.reuse, R3 ;  /* 0x00000012ff037219 */ /* 0x080fe20000011603 */
[----:B------:R-:W-:Y:S01]  /*eac0*/  IMAD.MOV.U32 R2, RZ, RZ, R11 ;  /* 0x000000ffff027224 */ /* 0x000fe200078e000b */
[----:B------:R-:W-:Y:S01]  /*ead0*/  SHF.L.U32 R40, R7, R18, RZ ;  /* 0x0000001207287219 */ /* 0x000fe200000006ff */
[----:B------:R-:W0:Y:S01]  /*eae0*/  LDC R22, c[0x0][0x638] ;  /* 0x00018e00ff167b82 */ /* 0x000e220000000800 */
[----:B------:R-:W-:-:S07]  /*eaf0*/  LOP3.LUT R17, RZ, R5, RZ, 0x33, !PT ;  /* 0x00000005ff117212 */ /* 0x000fce00078e33ff */
[----:B------:R-:W0:Y:S01]  /*eb00*/  LDC R23, c[0x0][0x610] ;  /* 0x00018400ff177b82 */ /* 0x000e220000000800 */
[----:B-1----:R-:W-:Y:S05]  /*eb10*/  @!P1 BRA `(.L_x_296) ;  /* 0x0000000000289947 */ /* 0x002fea0003800000 */
[----:B------:R-:W1:Y:S02]  /*eb20*/  LDC R0, c[0x0][0x64c] ;  /* 0x00019300ff007b82 */ /* 0x000e640000000800 */
[----:B-1----:R-:W-:-:S05]  /*eb30*/  IADD3 R7, P1, R11, R0, RZ ;  /* 0x000000000b077210 */ /* 0x002fca0007f3e0ff */
        /* <DEDUP_REMOVED lines=8> */
.L_x_296:
[----:B--2---:R-:W-:Y:S01]  /*ebc0*/  SHF.R.U64 R0, R2, R19, R3 ;  /* 0x0000001302007219 */ /* 0x004fe20000001203 */
[----:B0-----:R-:W-:Y:S01]  /*ebd0*/  VIADD R3, R14, 0xffffffff ;  /* 0xffffffff0e037836 */ /* 0x001fe20000000000 */
[----:B------:R-:W-:Y:S01]  /*ebe0*/  LOP3.LUT R5, R8, R17, RZ, 0xc0, !PT ;  /* 0x0000001108057212 */ /* 0x000fe200078ec0ff */
[----:B------:R-:W-:Y:S01]  /*ebf0*/  IMAD.MOV R12, RZ, RZ, -R12 ;  /* 0x000000ffff0c7224 */ /* 0x000fe200078e0a0c */
[----:B------:R-:W-:Y:S01]  /*ec00*/  R2UR UR22, R24 ;  /* 0x00000000181672ca */ /* 0x000fe200000e0000 */
[----:B------:R-:W-:Y:S01]  /*ec10*/  IMAD.MOV R2, RZ, RZ, -R0 ;  /* 0x000000ffff027224 */ /* 0x000fe200078e0a00 */
[----:B------:R-:W-:Y:S01]  /*ec20*/  LOP3.LUT R3, R10, R3, RZ, 0xc0, !PT ;  /* 0x000000030a037212 */ /* 0x000fe200078ec0ff */
[----:B------:R-:W-:Y:S02]  /*ec30*/  IMAD R40, R40, R0, R5 ;  /* 0x0000000028287224 */ /* 0x000fe400078e0205 */
[----:B------:R-:W-:Y:S02]  /*ec40*/  @P4 IMAD R15, R13, R12, R16 ;  /* 0x0000000c0d0f4224 */ /* 0x000fe400078e0210 */
[----:B------:R-:W-:-:S02]  /*ec50*/  IMAD R0, R2, R22, R11 ;  /* 0x0000001602007224 */ /* 0x000fc400078e020b */
[----:B------:R-:W-:Y:S02]  /*ec60*/  IMAD R40, R40, R23, R15 ;  /* 0x0000001728287224 */ /* 0x000fe400078e020f */
[----:B------:R-:W-:Y:S02]  /*ec70*/  IMAD R3, R0, R14, R3 ;  /* 0x0000000e00037224 */ /* 0x000fe400078e0203 */
[----:B------:R-:W-:-:S03]  /*ec80*/  IMAD.MOV.U32 R0, RZ, RZ, 0x1 ;  /* 0x00000001ff007424 */ /* 0x000fc600078e00ff */
[----:B------:R-:W-:Y:S02]  /*ec90*/  SEL R2, R3, R40, !P4 ;  /* 0x0000002803027207 */ /* 0x000fe40006000000 */
[----:B------:R-:W-:-:S03]  /*eca0*/  SEL R40, R40, R3, !P4 ;  /* 0x0000000328287207 */ /* 0x000fc60006000000 */
[----:B------:R2:W-:Y:S04]  /*ecb0*/  STL [R1+0x84], R2 ;  /* 0x0000840201007387 */ /* 0x0005e80000100800 */
.L_x_294:
[----:B------:R-:W-:Y:S01]  /*ecc0*/  UIADD3 UR5, UR9, UR5, URZ ;  /* 0x0000000509057290 */ /* 0x000fe2000fffe03f */
[----:B------:R0:W-:Y:S01]  /*ecd0*/  STL [R1+0x88], R40 ;  /* 0x0000882801007387 */ /* 0x0001e20000100800 */
[----:B------:R-:W-:Y:S02]  /*ece0*/  LOP3.LUT P1, RZ, R0, 0xff, RZ, 0xc0, !PT ;  /* 0x000000ff00ff7812 */ /* 0x000fe4000782c0ff */
[----:B------:R-:W-:Y:S02]  /*ecf0*/  USHF.R.U32.HI UR6, URZ, 0x2, UR5 ;  /* 0x000000023f067899 */ /* 0x000fe40008011605 */
[----:B------:R-:W-:Y:S02]  /*ed00*/  UISETP.GT.U32.AND UP1, UPT, UR5, 0x3, UPT ;  /* 0x000000030500788c */ /* 0x000fe4000bf24070 */
[----:B------:R-:W-:Y:S02]  /*ed10*/  ULOP3.LUT UR6, UR6, 0x1, URZ, 0xc0, !UPT ;  /* 0x0000000106067892 */ /* 0x000fe4000f8ec03f */
[----:B------:R-:W-:-:S02]  /*ed20*/  UISETP.LT.U32.AND UP1, UPT, UR9, 0x4, UP1 ;  /* 0x000000040900788c */ /* 0x000fc40008f21070 */
[----:B------:R-:W-:Y:S02]  /*ed30*/  UISETP.NE.U32.AND UP0, UPT, UR6, 0x1, UPT ;  /* 0x000000010600788c */ /* 0x000fe4000bf05070 */
[----:B------:R-:W-:Y:S02]  /*ed40*/  USEL UR7, URZ, 0x1, !UP1 ;  /* 0x000000013f077887 */ /* 0x000fe4000c800000 */
[----:B------:R-:W-:Y:S02]  /*ed50*/  UISETP.GT.U32.AND UP0, UPT, UR9, 0x3, !UP0 ;  /* 0x000000030900788c */ /* 0x000fe4000c704070 */
[----:B------:R-:W-:Y:S02]  /*ed60*/  ULOP3.LUT UR5, UR5, 0x3, URZ, 0xc0, !UPT ;  /* 0x0000000305057892 */ /* 0x000fe4000f8ec03f */
[----:B------:R-:W-:-:S04]  /*ed70*/  USEL UR6, URZ, 0x1, !UP0 ;  /* 0x000000013f067887 */ /* 0x000fc8000c000000 */
[----:B------:R-:W-:Y:S01]  /*ed80*/  ULOP3.LUT UR4, UR6, UR4, UR7, 0x96, !UPT ;  /* 0x0000000406047292 */ /* 0x000fe2000f8e9607 */
[----:B0-----:R-:W-:Y:S11]  /*ed90*/  @P1 BRA `(.L_x_297) ;  /* 0xffffff2400301947 */ /* 0x001ff6000383ffff */
[----:B------:R-:W-:Y:S05]  /*eda0*/  EXIT ;  /* 0x000000000000794d */ /* 0x000fea0003800000 */
.L_x_7:
[----:B------:R-:W2:Y:S01]  /*edb0*/  LDL R22, [R1+0x80] ;  /* 0x0000800001167983 */ /* 0x000ea20000100800 */
[----:B0-----:R-:W-:-:S03]  /*edc0*/  ULDC.64 UR4, c[0x0][0x650] ;  /* 0x0001940000047ab9 */ /* 0x001fc60000000a00 */
[----:B-1----:R-:W3:Y:S01]  /*edd0*/  LDL R23, [R1+0x7c] ;  /* 0x00007c0001177983 */ /* 0x002ee20000100800 */
[----:B------:R-:W-:Y:S01]  /*ede0*/  PRMT R4, RZ, 0x7610, R4 ;  /* 0x00007610ff047816 */ /* 0x000fe20000000004 */
[----:B------:R-:W-:Y:S02]  /*edf0*/  IMAD.MOV.U32 R5, RZ, RZ, -0x1 ;  /* 0xffffffffff057424 */ /* 0x000fe400078e00ff */
[----:B------:R-:W-:Y:S02]  /*ee00*/  IMAD.MOV.U32 R7, RZ, RZ, -0x1 ;  /* 0xffffffffff077424 */ /* 0x000fe400078e00ff */
[----:B------:R-:W-:Y:S01]  /*ee10*/  IMAD.MOV.U32 R6, RZ, RZ, -0x1 ;  /* 0xffffffffff067424 */ /* 0x000fe200078e00ff */
[----:B--2---:R-:W-:-:S04]  /*ee20*/  ISETP.GE.U32.AND P0, PT, R22, UR4, PT ;  /* 0x0000000416007c0c */ /* 0x004fc8000bf06070 */
[----:B---3--:R-:W-:-:S13]  /*ee30*/  ISETP.GE.U32.AND.EX P0, PT, R23, UR5, PT, P0 ;  /* 0x0000000517007c0c */ /* 0x008fda000bf06100 */
[----:B------:R-:W-:Y:S05]  /*ee40*/  @P0 BRA `(.L_x_298) ;  /* 0x00000004002c0947 */ /* 0x000fea0003800000 */
[----:B------:R-:W0:Y:S01]  /*ee50*/  LDC.64 R14, c[0x0][0x628] ;  /* 0x00018a00ff0e7b82 */ /* 0x000e220000000a00 */
[----:B------:R-:W-:Y:S02]  /*ee60*/  IMAD.MOV.U32 R8, RZ, RZ, R22 ;  /* 0x000000ffff087224 */ /* 0x000fe400078e0016 */
[----:B------:R-:W-:-:S05]  /*ee70*/  IMAD.MOV.U32 R9, RZ, RZ, R23 ;  /* 0x000000ffff097224 */ /* 0x000fca00078e0017 */
[----:B------:R-:W1:Y:S08]  /*ee80*/  LDC R10, c[0x0][0x630] ;  /* 0x00018c00ff0a7b82 */ /* 0x000e700000000800 */
[----:B------:R-:W2:Y:S01]  /*ee90*/  LDC.64 R16, c[0x0][0x620] ;  /* 0x00018800ff107b82 */ /* 0x000ea20000000a00 */
[----:B0-----:R-:W-:-:S04]  /*eea0*/  ISETP.NE.U32.AND P0, PT, R14, RZ, PT ;  /* 0x000000ff0e00720c */ /* 0x001fc80003f05070 */
[----:B------:R-:W-:-:S13]  /*eeb0*/  ISETP.NE.AND.EX P0, PT, R15, RZ, PT, P0 ;  /* 0x000000ff0f00720c */ /* 0x000fda0003f05300 */
[----:B-12---:R-:W-:Y:S05]  /*eec0*/  @!P0 BRA `(.L_x_299) ;  /* 0x0000000000288947 */ /* 0x006fea0003800000 */
        /* <DEDUP_REMOVED lines=10> */
.L_x_299:
[----:B------:R-:W0:Y:S01]  /*ef70*/  LDC.64 R20, c[0x0][0x640] ;  /* 0x00019000ff147b82 */ /* 0x000e220000000a00 */
[-CC-:B------:R-:W-:Y:S02]  /*ef80*/  SHF.R.U64 R14, R8, R10.reuse, R9.reuse ;  /* 0x0000000a080e7219 */ /* 0x180fe40000001209 */
[----:B------:R-:W-:Y:S02]  /*ef90*/  SHF.R.U32.HI R4, RZ, R10, R9 ;  /* 0x0000000aff047219 */ /* 0x000fe40000011609 */
[----:B------:R-:W-:-:S03]  /*efa0*/  IADD3 R7, P0, RZ, -R14, RZ ;  /* 0x8000000eff077210 */ /* 0x000fc60007f1e0ff */
[----:B------:R-:W1:Y:S02]  /*efb0*/  LDC R8, c[0x0][0x618] ;  /* 0x00018600ff087b82 */ /* 0x000e640000000800 */
[----:B------:R-:W-:Y:S02]  /*efc0*/  IMAD.X R5, RZ, RZ, ~R4, P0 ;  /* 0x000000ffff057224 */ /* 0x000fe400000e0e04 */
[----:B------:R-:W-:Y:S02]  /*efd0*/  IMAD.MOV.U32 R4, RZ, RZ, R22 ;  /* 0x000000ffff047224 */ /* 0x000fe400078e0016 */
[-C--:B------:R-:W-:Y:S02]  /*efe0*/  IMAD R6, R5, R16.reuse, RZ ;  /* 0x0000001005067224 */ /* 0x080fe400078e02ff */
[----:B------:R-:W2:Y:S01]  /*eff0*/  LDC R18, c[0x0][0x608] ;  /* 0x00018200ff127b82 */ /* 0x000ea20000000800 */
[----:B------:R-:W-:Y:S02]  /*f000*/  IMAD.MOV.U32 R5, RZ, RZ, R23 ;  /* 0x000000ffff057224 */ /* 0x000fe400078e0017 */
[----:B------:R-:W-:-:S05]  /*f010*/  IMAD.WIDE.U32 R4, R7, R16, R4 ;  /* 0x0000001007047225 */ /* 0x000fca00078e0004 */
[----:B------:R-:W3:Y:S01]  /*f020*/  LDC R19, c[0x0][0x658] ;  /* 0x00019600ff137b82 */ /* 0x000ee20000000800 */
[----:B------:R-:W-:Y:S01]  /*f030*/  IMAD R7, R7, R17, R6 ;  /* 0x0000001107077224 */ /* 0x000fe200078e0206 */
[----:B0-----:R-:W-:Y:S01]  /*f040*/  ISETP.NE.U32.AND P0, PT, R20, RZ, PT ;  /* 0x000000ff1400720c */ /* 0x001fe20003f05070 */
[----:B------:R-:W-:Y:S02]  /*f050*/  IMAD.MOV.U32 R6, RZ, RZ, -0x1 ;  /* 0xffffffffff067424 */ /* 0x000fe400078e00ff */
[----:B------:R-:W-:Y:S01]  /*f060*/  IMAD.IADD R5, R5, 0x1, R7 ;  /* 0x0000000105057824 */ /* 0x000fe200078e0207 */
[----:B------:R-:W-:Y:S02]  /*f070*/  ISETP.NE.AND.EX P0, PT, R21, RZ, PT, P0 ;  /* 0x000000ff1500720c */ /* 0x000fe40003f05300 */
[----:B------:R-:W0:Y:S02]  /*f080*/  LDC R17, c[0x0][0x600] ;  /* 0x00018000ff117b82 */ /* 0x000e240000000800 */
[----:B-1----:R-:W-:-:S02]  /*f090*/  SHF.R.U64 R10, R4, R8, R5 ;  /* 0x00000008040a7219 */ /* 0x002fc40000001205 */
[----:B------:R-:W-:-:S04]  /*f0a0*/  SHF.R.U32.HI R5, RZ, R8, R5 ;  /* 0x00000008ff057219 */ /* 0x000fc80000011605 */
[----:B------:R-:W1:Y:S01]  /*f0b0*/  LDC R22, c[0x0][0x648] ;  /* 0x00019200ff167b82 */ /* 0x000e620000000800 */
[-CC-:B--2---:R-:W-:Y:S02]  /*f0c0*/  SHF.R.U64 R15, R10, R18.reuse, R5.reuse ;  /* 0x000000120a0f7219 */ /* 0x184fe40000001205 */
[----:B------:R-:W-:Y:S01]  /*f0d0*/  SHF.R.U32.HI R4, RZ, R18, R5 ;  /* 0x00000012ff047219 */ /* 0x000fe20000011605 */
[----:B------:R-:W-:-:S04]  /*f0e0*/  IMAD.MOV.U32 R18, RZ, RZ, 0x1 ;  /* 0x00000001ff127424 */ /* 0x000fc800078e00ff */
[----:B------:R-:W2:Y:S01]  /*f0f0*/  LDC R23, c[0x0][0x638] ;  /* 0x00018e00ff177b82 */ /* 0x000ea20000000800 */
[-CC-:B---3--:R-:W-:Y:S02]  /*f100*/  SHF.R.U64 R16, R15, R19.reuse, R4.reuse ;  /* 0x000000130f107219 */ /* 0x188fe40000001204 */
[-C--:B------:R-:W-:Y:S02]  /*f110*/  SHF.L.U32 R6, R6, R19.reuse, RZ ;  /* 0x0000001306067219 */ /* 0x080fe400000006ff */
[----:B------:R-:W-:Y:S01]  /*f120*/  SHF.R.U32.HI R5, RZ, R19, R4 ;  /* 0x00000013ff057219 */ /* 0x000fe20000011604 */
[----:B------:R-:W-:Y:S01]  /*f130*/  IMAD.MOV.U32 R4, RZ, RZ, R16 ;  /* 0x000000ffff047224 */ /* 0x000fe200078e0010 */
[----:B------:R-:W-:Y:S01]  /*f140*/  LOP3.LUT R24, RZ, R6, RZ, 0x33, !PT ;  /* 0x00000006ff187212 */ /* 0x000fe200078e33ff */
[----:B------:R-:W3:Y:S01]  /*f150*/  LDC R25, c[0x0][0x610] ;  /* 0x00018400ff197b82 */ /* 0x000ee20000000800 */
[----:B------:R-:W-:Y:S05]  /*f160*/  @!P0 BRA `(.L_x_300) ;  /* 0x0000000000288947 */ /* 0x000fea0003800000 */
        /* <DEDUP_REMOVED lines=10> */
.L_x_300:
[----:B-1----:R-:W-:Y:S01]  /*f210*/  SHF.R.U64 R4, R4, R22, R5 ;  /* 0x0000001604047219 */ /* 0x002fe20000001205 */
[----:B0-----:R-:W-:Y:S01]  /*f220*/  VIADD R7, R17, 0xffffffff ;  /* 0xffffffff11077836 */ /* 0x001fe20000000000 */
[----:B------:R-:W-:Y:S01]  /*f230*/  SHF.L.U32 R18, R18, R19, RZ ;  /* 0x0000001312127219 */ /* 0x000fe200000006ff */
[----:B------:R-:W-:Y:S01]  /*f240*/  @P4 IMAD R0, R11, R12, R2 ;  /* 0x0000000c0b004224 */ /* 0x000fe200078e0202 */
[----:B------:R-:W-:Y:S01]  /*f250*/  LOP3.LUT R3, R15, R24, RZ, 0xc0, !PT ;  /* 0x000000180f037212 */ /* 0x000fe200078ec0ff */
[----:B------:R-:W-:Y:S01]  /*f260*/  IMAD.MOV R5, RZ, RZ, -R4 ;  /* 0x000000ffff057224 */ /* 0x000fe200078e0a04 */
[----:B------:R-:W-:Y:S01]  /*f270*/  LOP3.LUT R7, R10, R7, RZ, 0xc0, !PT ;  /* 0x000000070a077212 */ /* 0x000fe200078ec0ff */
[----:B------:R-:W-:Y:S02]  /*f280*/  IMAD.MOV.U32 R6, RZ, RZ, R14 ;  /* 0x000000ffff067224 */ /* 0x000fe400078e000e */
[----:B------:R-:W-:Y:S02]  /*f290*/  IMAD R3, R18, R4, R3 ;  /* 0x0000000412037224 */ /* 0x000fe400078e0203 */
[----:B--2---:R-:W-:-:S02]  /*f2a0*/  IMAD R2, R5, R23, R16 ;  /* 0x0000001705027224 */ /* 0x004fc400078e0210 */
[----:B---3--:R-:W-:Y:S02]  /*f2b0*/  IMAD R0, R3, R25, R0 ;  /* 0x0000001903007224 */ /* 0x008fe400078e0200 */
[----:B------:R-:W-:Y:S02]  /*f2c0*/  IMAD R5, R2, R17, R7 ;  /* 0x0000001102057224 */ /* 0x000fe400078e0207 */
[----:B------:R-:W-:-:S03]  /*f2d0*/  IMAD.MOV.U32 R4, RZ, RZ, 0x1 ;  /* 0x00000001ff047424 */ /* 0x000fc600078e00ff */
[----:B------:R-:W-:Y:S02]  /*f2e0*/  SEL R7, R5, R0, !P4 ;  /* 0x0000000005077207 */ /* 0x000fe40006000000 */
[----:B------:R-:W-:-:S07]  /*f2f0*/  SEL R5, R0, R5, !P4 ;  /* 0x0000000500057207 */ /* 0x000fce0006000000 */
.L_x_298:
[----:B------:R-:W-:-:S08]  /*f300*/  NOP ;  /* 0x0000000000007918 */ /* 0x000fd00000000000 */
[----:B------:R-:W0:-:S00]  /*f310*/  USETMAXREG.DEALLOC.CTAPOOL 0x28 ;  /* 0x00000028000079c8 */ /* 0x000e0000080e0500 */
[----:B------:R-:W-:-:S13]  /*f320*/  ISETP.NE.AND P0, PT, RZ, UR8, PT ;  /* 0x00000008ff007c0c */ /* 0x000fda000bf05270 */
[----:B------:R-:W-:Y:S05]  /*f330*/  @P0 EXIT ;  /* 0x000000000000094d */ /* 0x000fea0003800000 */
[----:B0-----:R-:W-:Y:S01]  /*f340*/  LOP3.LUT P0, RZ, R4, 0xff, RZ, 0xc0, !PT ;  /* 0x000000ff04ff7812 */ /* 0x001fe2000780c0ff */
[----:B------:R-:W-:Y:S02]  /*f350*/  IMAD.MOV.U32 R11, RZ, RZ, 0x1 ;  /* 0x00000001ff0b7424 */ /* 0x000fe400078e00ff */
[----:B------:R-:W-:-:S10]  /*f360*/  IMAD.MOV.U32 R10, RZ, RZ, RZ ;  /* 0x000000ffff0a7224 */ /* 0x000fd400078e00ff */
[----:B------:R-:W-:Y:S05]  /*f370*/  @!P0 BRA `(.L_x_301) ;  /* 0x0000000c00608947 */ /* 0x000fea0003800000 */
[----:B------:R-:W0:Y:S01]  /*f380*/  S2UR UR12, SR_CgaCtaId ;  /* 0x00000000000c79c3 */ /* 0x000e220000008800 */
[----:B------:R-:W-:Y:S01]  /*f390*/  ULDC UR4, c[0x0][0x28c] ;  /* 0x0000a30000047ab9 */ /* 0x000fe20000000800 */
[----:B------:R-:W-:Y:S01]  /*f3a0*/  ULDC UR6, c[0x0][0x658] ;  /* 0x0001960000067ab9 */ /* 0x000fe20000000800 */
[----:B------:R-:W-:Y:S01]  /*f3b0*/  UIADD3 UR10, UR4, 0x3f, URZ ;  /* 0x0000003f040a7890 */ /* 0x000fe2000fffe03f */
[----:B------:R-:W-:Y:S01]  /*f3c0*/  BSSY B0, `(.L_x_301) ;  /* 0x00000d3000007945 */ /* 0x000fe20003800000 */
[----:B------:R-:W-:Y:S01]  /*f3d0*/  UMOV UR7, 0xffffffff ;  /* 0xffffffff00077882 */ /* 0x000fe20000000000 */
[----:B------:R-:W-:Y:S01]  /*f3e0*/  ULDC UR5, c[0x0][0x600] ;  /* 0x0001800000057ab9 */ /* 0x000fe20000000800 */
[----:B------:R-:W-:Y:S01]  /*f3f0*/  UMOV UR9, 0x1 ;  /* 0x0000000100097882 */ /* 0x000fe20000000000 */
[----:B------:R-:W-:Y:S01]  /*f400*/  USHF.L.U32 UR7, UR7, UR6, URZ ;  /* 0x0000000607077299 */ /* 0x000fe2000800063f */
[----:B------:R-:W-:Y:S01]  /*f410*/  IMAD.MOV.U32 R9, RZ, RZ, 0x1 ;  /* 0x00000001ff097424 */ /* 0x000fe200078e00ff */
[----:B------:R-:W-:Y:S01]  /*f420*/  UIADD3 UR4, UR5, -0x1, URZ ;  /* 0xffffffff05047890 */ /* 0x000fe2000fffe03f */
[----:B------:R-:W-:Y:S01]  /*f430*/  IMAD.MOV.U32 R11, RZ, RZ, 0x1 ;  /* 0x00000001ff0b7424 */ /* 0x000fe200078e00ff */
[----:B------:R-:W-:Y:S01]  /*f440*/  USHF.R.S32.HI UR11, URZ, 0x1f, UR10 ;  /* 0x0000001f3f0b7899 */ /* 0x000fe2000801140a */
[----:B------:R-:W-:Y:S01]  /*f450*/  IMAD.MOV.U32 R10, RZ, RZ, RZ ;  /* 0x000000ffff0a7224 */ /* 0x000fe200078e00ff */
[----:B------:R-:W-:Y:S01]  /*f460*/  ULDC UR8, c[0x0][0xc] ;  /* 0x0000030000087ab9 */ /* 0x000fe20000000800 */
[----:B------:R-:W-:-:S02]  /*f470*/  USHF.L.U32 UR5, UR9, UR6, URZ ;  /* 0x0000000609057299 */ /* 0x000fc4000800063f */
[----:B------:R-:W-:Y:S01]  /*f480*/  ULEA.HI UR11, UR11, UR10, URZ, 0x6 ;  /* 0x0000000a0b0b7291 */ /* 0x000fe2000f8f303f */
[----:B------:R-:W-:Y:S01]  /*f490*/  ULDC UR9, c[0x0][0x10] ;  /* 0x0000040000097ab9 */ /* 0x000fe20000000800 */
[----:B------:R-:W-:Y:S02]  /*f4a0*/  ULOP3.LUT UR6, URZ, UR7, URZ, 0x33, !UPT ;  /* 0x000000073f067292 */ /* 0x000fe4000f8e333f */
[----:B------:R-:W-:Y:S01]  /*f4b0*/  UIMAD.WIDE.U32 UR8, UR8, UR9, URZ ;  /* 0x00000009080872a5 */ /* 0x000fe2000f8e003f */
[----:B------:R-:W-:Y:S01]  /*f4c0*/  ULDC UR7, c[0x0][0x14] ;  /* 0x0000050000077ab9 */ /* 0x000fe20000000800 */
[----:B------:R-:W-:Y:S01]  /*f4d0*/  USHF.R.S32.HI UR20, URZ, 0x6, UR11 ;  /* 0x000000063f147899 */ /* 0x000fe2000801140b */
[----:B0-----:R-:W-:Y:S01]  /*f4e0*/  IMAD.U32 R8, RZ, RZ, UR12 ;  /* 0x0000000cff087e24 */ /* 0x001fe2000f8e00ff */
[----:B------:R-:W-:Y:S02]  /*f4f0*/  UIMAD.WIDE.U32 UR24, UR8, UR7, URZ ;  /* 0x00000007081872a5 */ /* 0x000fe4000f8e003f */
[----:B------:R-:W-:-:S02]  /*f500*/  UIMAD UR18, UR9, UR7, URZ ;  /* 0x00000007091272a4 */ /* 0x000fc4000f8e023f */
[----:B------:R-:W-:Y:S02]  /*f510*/  ULOP3.LUT UR23, UR13, 0x2, URZ, 0xfc, !UPT ;  /* 0x000000020d177892 */ /* 0x000fe4000f8efc3f */
[----:B------:R-:W-:Y:S02]  /*f520*/  UIADD3 UR18, UR25, UR18, URZ ;  /* 0x0000001219127290 */ /* 0x000fe4000fffe03f */
[----:B------:R-:W-:Y:S01]  /*f530*/  UIADD3 UR28, UR20, 0x1, URZ ;  /* 0x00000001141c7890 */ /* 0x000fe2000fffe03f */
[----:B------:R-:W-:-:S11]  /*f540*/  ULDC.64 UR26, c[0x0][0x198] ;  /* 0x00006600001a7ab9 */ /* 0x000fd60000000a00 */
.L_x_312:
[----:B------:R-:W-:-:S03]  /*f550*/  UMOV UR7, 0xffffffff ;  /* 0xffffffff00077882 */ /* 0x000fc60000000000 */
[----:B------:R-:W-:Y:S05]  /*f560*/  BRA.DIV UR7, `(.L_x_302) ;  /* 0x0000000e07e07947 */ /* 0x000fea000b800000 */
[----:B------:R-:W-:-:S13]  /*f570*/  ELECT P0, URZ, PT ;  /* 0x00000000003f782f */ /* 0x000fda0003800000 */
.L_x_323:
[----:B------:R-:W0:Y:S01]  /*f580*/  LDC R0, c[0x0][0x28c] ;  /* 0x0000a300ff007b82 */ /* 0x000e220000000800 */
[----:B------:R-:W-:Y:S01]  /*f590*/  BSSY B1, `(.L_x_303) ;  /* 0x000003c000017945 */ /* 0x000fe20003800000 */
[----:B0-----:R-:W-:-:S13]  /*f5a0*/  ISETP.LT.OR P0, PT, R0, 0x1, !P0 ;  /* 0x000000010000780c */ /* 0x001fda0004701670 */
[----:B------:R-:W-:Y:S05]  /*f5b0*/  @P0 BRA `(.L_x_304) ;  /* 0x0000000000e40947 */ /* 0x000fea0003800000 */
[----:B------:R-:W-:Y:S02]  /*f5c0*/  IMAD R5, R5, 0x2, R8 ;  /* 0x0000000205057824 */ /* 0x000fe400078e0208 */
[----:B------:R-:W-:Y:S02]  /*f5d0*/  IMAD.SHL.U32 R12, R7, 0x80, RZ ;  /* 0x00000080070c7824 */ /* 0x000fe400078e00ff */
[----:B------:R-:W-:Y:S02]  /*f5e0*/  IMAD.MOV.U32 R13, RZ, RZ, RZ ;  /* 0x000000ffff0d7224 */ /* 0x000fe400078e00ff */
[----:B------:R-:W-:Y:S02]  /*f5f0*/  IMAD.U32 R15, RZ, RZ, UR28 ;  /* 0x0000001cff0f7e24 */ /* 0x000fe4000f8e00ff */
[----:B------:R-:W-:Y:S02]  /*f600*/  IMAD.MOV.U32 R0, RZ, RZ, R11 ;  /* 0x000000ffff007224 */ /* 0x000fe400078e000b */
[----:B------:R-:W-:-:S02]  /*f610*/  IMAD.MOV.U32 R3, RZ, RZ, R10 ;  /* 0x000000ffff037224 */ /* 0x000fc400078e000a */
[----:B------:R-:W-:-:S07]  /*f620*/  IMAD.SHL.U32 R7, R5, 0x80, RZ ;  /* 0x0000008005077824 */ /* 0x000fce00078e00ff */
.L_x_307:
[----:B------:R-:W0:Y:S01]  /*f630*/  S2UR UR7, SR_CgaCtaId ;  /* 0x00000000000779c3 */ /* 0x000e220000008800 */
[----:B------:R-:W1:Y:S01]  /*f640*/  S2R R4, SR_TID.X ;  /* 0x0000000000047919 */ /* 0x000e620000002100 */
[----:B------:R-:W-:Y:S02]  /*f650*/  MOV R5, 0x400 ;  /* 0x0000040000057802 */ /* 0x000fe40000000f00 */
[----:B------:R-:W-:Y:S01]  /*f660*/  SHF.L.U32 R2, R0, 0x1f, RZ ;  /* 0x0000001f00027819 */ /* 0x000fe200000006ff */
[----:B0-----:R-:W-:-:S05]  /*f670*/  IMAD.U32 R8, RZ, RZ, UR7 ;  /* 0x00000007ff087e24 */ /* 0x001fca000f8e00ff */
[----:B------:R-:W-:Y:S02]  /*f680*/  LEA R14, R8, R5, 0x18 ;  /* 0x00000005080e7211 */ /* 0x000fe400078ec0ff */
[----:B-1----:R-:W-:-:S03]  /*f690*/  LOP3.LUT P1, RZ, R4, 0x7f, RZ, 0xc0, !PT ;  /* 0x0000007f04ff7812 */ /* 0x002fc6000782c0ff */
[----:B------:R-:W-:-:S04]  /*f6a0*/  IMAD R5, R3, 0x8, R14 ;  /* 0x0000000803057824 */ /* 0x000fc800078e020e */
[----:B------:R-:W0:Y:S06]  /*f6b0*/  SYNCS.PHASECHK.TRANS64.TRYWAIT P0, [R5+URZ+0x20], R2 ;  /* 0x00002002050075a7 */ /* 0x000e2c000800017f */
[----:B------:R-:W1:Y:S01]  /*f6c0*/  @!P1 LDC R4, c[0x0][0x500] ;  /* 0x00014000ff049b82 */ /* 0x000e620000000800 */
[----:B0-----:R-:W-:Y:S05]  /*f6d0*/  @!P0 BRA `(.L_x_305) ;  /* 0x0000000c00a48947 */ /* 0x001fea0003800000 */
.L_x_324:
[----:B------:R-:W-:Y:S01]  /*f6e0*/  UPRMT UR7, UR23, 0x9910, URZ ;  /* 0x0000991017077896 */ /* 0x000fe2000800003f */
[----:B-1----:R1:W-:Y:S03]  /*f6f0*/  @!P1 SYNCS.ARRIVE.TRANS64 RZ, [R5+URZ], R4 ;  /* 0x0000000405ff99a7 */ /* 0x0023e6000800003f */
[----:B------:R-:W-:-:S06]  /*f700*/  UISETP.NE.AND UP0, UPT, UR7, 0x2, UPT ;  /* 0x000000020700788c */ /* 0x000fcc000bf05270 */
[----:B------:R-:W-:-:S13]  /*f710*/  PLOP3.LUT P0, PT, PT, PT, UP0, 0x80, 0x0 ;  /* 0x000000000000781c */ /* 0x000fda0003f0f008 */
[----:B-1----:R-:W-:Y:S05]  /*f720*/  @P0 BRA `(.L_x_306) ;  /* 0x0000000000040947 */ /* 0x002fea0003800000 */
[----:B------:R-:W-:Y:S01]  /*f730*/  BPT.TRAP 0x1 ;  /* 0x000000040000795c */ /* 0x000fe20000300000 */
.L_x_306:
[----:B0-----:R-:W-:Y:S01]  /*f740*/  IMAD R2, R3, 0x2, R8 ;  /* 0x0000000203027824 */ /* 0x001fe200078e0208 */
[----:B------:R-:W-:Y:S01]  /*f750*/  R2UR UR9, R5 ;  /* 0x00000000050972ca */ /* 0x000fe200000e0000 */
[----:B------:R-:W-:Y:S01]  /*f760*/  VIADD R15, R15, 0xffffffff ;  /* 0xffffffff0f0f7836 */ /* 0x000fe20000000000 */
[----:B------:R-:W-:Y:S01]  /*f770*/  UIADD3 UR14, UP0, UR26, 0xf0, URZ ;  /* 0x000000f01a0e7890 */ /* 0x000fe2000ff1e03f */
[--C-:B------:R-:W-:Y:S01]  /*f780*/  IMAD.U32 R2, R2, 0x2000, R14.reuse ;  /* 0x0000200002027824 */ /* 0x100fe200078e000e */
[----:B------:R-:W-:Y:S01]  /*f790*/  R2UR UR11, R7 ;  /* 0x00000000070b72ca */ /* 0x000fe200000e0000 */
[----:B------:R-:W-:Y:S01]  /*f7a0*/  IMAD R14, R3, 0x2000, R14 ;  /* 0x00002000030e7824 */ /* 0x000fe200078e020e */
[----:B------:R-:W-:Y:S01]  /*f7b0*/  R2UR UR10, R13 ;  /* 0x000000000d0a72ca */ /* 0x000fe200000e0000 */
[----:B------:R-:W-:Y:S01]  /*f7c0*/  UIADD3 UR30, UP1, UR26, 0x1f0, URZ ;  /* 0x000001f01a1e7890 */ /* 0x000fe2000ff3e03f */
[----:B------:R-:W-:Y:S01]  /*f7d0*/  R2UR UR7, R2 ;  /* 0x00000000020772ca */ /* 0x000fe200000e0000 */
[----:B------:R-:W-:Y:S01]  /*f7e0*/  UIADD3.X UR15, URZ, UR27, URZ, UP0, !UPT ;  /* 0x0000001b3f0f7290 */ /* 0x000fe200087fe43f */
[----:B------:R-:W-:Y:S01]  /*f7f0*/  R2UR UR8, R14 ;  /* 0x000000000e0872ca */ /* 0x000fe200000e0000 */
[----:B------:R-:W-:Y:S01]  /*f800*/  VIADD R3, R3, 0x1 ;  /* 0x0000000103037836 */ /* 0x000fe20000000000 */
[----:B------:R-:W-:Y:S01]  /*f810*/  R2UR UR12, R6 ;  /* 0x00000000060c72ca */ /* 0x000fe200000e0000 */
[----:B------:R-:W-:Y:S01]  /*f820*/  UIADD3.X UR31, URZ, UR27, URZ, UP1, !UPT ;  /* 0x0000001b3f1f7290 */ /* 0x000fe20008ffe43f */
[----:B------:R-:W-:Y:S01]  /*f830*/  R2UR UR21, R12 ;  /* 0x000000000c1572ca */ /* 0x000fe200000e0000 */
[----:B------:R-:W-:Y:S01]  /*f840*/  UMOV UR22, 0x30000 ;  /* 0x0003000000167882 */ /* 0x000fe20000000000 */
[----:B------:R-:W-:Y:S01]  /*f850*/  ISETP.GT.AND P1, PT, R15, 0x1, PT ;  /* 0x000000010f00780c */ /* 0x000fe20003f24270 */
[----:B------:R-:W-:Y:S01]  /*f860*/  UMOV UR16, 0x0 ;  /* 0x0000000000107882 */ /* 0x000fe20000000000 */
[----:B------:R-:W-:Y:S01]  /*f870*/  UMOV UR17, 0x10000000 ;  /* 0x1000000000117882 */ /* 0x000fe20000000000 */
[----:B------:R-:W-:Y:S01]  /*f880*/  ISETP.NE.AND P0, PT, R3, 0x4, PT ;  /* 0x000000040300780c */ /* 0x000fe20003f05270 */
[----:B------:R-:W-:Y:S01]  /*f890*/  VIADD R13, R13, 0x40 ;  /* 0x000000400d0d7836 */ /* 0x000fe20000000000 */
[----:B------:R-:W-:-:S02]  /*f8a0*/  UIADD3 UR7, UR7, 0x100, URZ ;  /* 0x0000010007077890 */ /* 0x000fc4000fffe03f */
[----:B------:R-:W-:Y:S01]  /*f8b0*/  UIADD3 UR19, UR8, 0x10100, URZ ;  /* 0x0001010008137890 */ /* 0x000fe2000fffe03f */
[----:B------:R-:W-:Y:S02]  /*f8c0*/  SEL R5, RZ, 0x1, P0 ;  /* 0x00000001ff057807 */ /* 0x000fe40000000000 */
[----:B------:R-:W-:Y:S02]  /*f8d0*/  SEL R3, R3, RZ, P0 ;  /* 0x000000ff03037207 */ /* 0x000fe40000000000 */
[----:B------:R-:W-:Y:S01]  /*f8e0*/  UMOV UR8, UR7 ;  /* 0x0000000700087c82 */ /* 0x000fe20008000000 */
[----:B------:R-:W-:Y:S01]  /*f8f0*/  LOP3.LUT R0, R0, R5, RZ, 0x3c, !PT ;  /* 0x0000000500007212 */ /* 0x000fe200078e3cff */
[----:B------:R0:W-:Y:S02]  /*f900*/  UTMALDG.3D.MULTICAST [UR8], [UR14], UR22, desc[UR16] ;  /* 0x000010080e0073b4 */ /* 0x0001e40008011816 */
[----:B0-----:R-:W-:Y:S01]  /*f910*/  UMOV UR8, UR19 ;  /* 0x0000001300087c82 */ /* 0x001fe20008000000 */
[----:B------:R-:W-:-:S02]  /*f920*/  UMOV UR11, UR21 ;  /* 0x00000015000b7c82 */ /* 0x000fc40008000000 */
[----:B------:R0:W-:Y:S02]  /*f930*/  UTMALDG.3D [UR8], [UR30], desc[UR16] ;  /* 0x000010081e0075b4 */ /* 0x0001e40008011000 */
[----:B0-----:R-:W-:Y:S05]  /*f940*/  @P1 BRA `(.L_x_307) ;  /* 0xfffffffc00381947 */ /* 0x001fea000383ffff */
.L_x_304:
[----:B------:R-:W-:Y:S05]  /*f950*/  BSYNC B1 ;  /* 0x0000000000017941 */ /* 0x000fea0003800000 */
.L_x_303:
[----:B------:R-:W2:Y:S01]  /*f960*/  LDL.LU R16, [R1+0x7c] ;  /* 0x00007c0001107983 */ /* 0x000ea20000300800 */
[----:B------:R-:W-:Y:S01]  /*f970*/  LOP3.LUT P2, RZ, R9, 0xff, RZ, 0xc0, !PT ;  /* 0x000000ff09ff7812 */ /* 0x000fe2000784c0ff */
[----:B------:R-:W-:Y:S01]  /*f980*/  VIADD R10, R10, UR20 ;  /* 0x000000140a0a7c36 */ /* 0x000fe20008000000 */
[----:B------:R-:W-:Y:S01]  /*f990*/  ULDC.64 UR8, c[0x0][0x650] ;  /* 0x0001940000087ab9 */ /* 0x000fe20000000a00 */
[----:B------:R-:W3:Y:S01]  /*f9a0*/  LDL.LU R14, [R1+0x80] ;  /* 0x00008000010e7983 */ /* 0x000ee20000300800 */
[----:B------:R-:W-:Y:S01]  /*f9b0*/  IMAD.U32 R2, RZ, RZ, UR20 ;  /* 0x00000014ff027e24 */ /* 0x000fe2000f8e00ff */
[----:B------:R-:W-:Y:S01]  /*f9c0*/  BSSY B1, `(.L_x_308) ;  /* 0x0000070000017945 */ /* 0x000fe20003800000 */
[----:B------:R-:W-:Y:S01]  /*f9d0*/  SHF.R.U32.HI R0, RZ, 0x2, R10 ;  /* 0x00000002ff007819 */ /* 0x000fe2000001160a */
[----:B------:R-:W-:Y:S01]  /*f9e0*/  IMAD.MOV.U32 R5, RZ, RZ, -0x1 ;  /* 0xffffffffff057424 */ /* 0x000fe200078e00ff */
[----:B------:R-:W-:Y:S01]  /*f9f0*/  ISETP.GT.U32.AND P0, PT, R10, 0x3, PT ;  /* 0x000000030a00780c */ /* 0x000fe20003f04070 */
[----:B------:R-:W-:Y:S01]  /*fa00*/  IMAD.MOV.U32 R7, RZ, RZ, -0x1 ;  /* 0xffffffffff077424 */ /* 0x000fe200078e00ff */
[----:B------:R-:W-:Y:S01]  /*fa10*/  LOP3.LUT R0, R0, 0x1, RZ, 0xc0, !PT ;  /* 0x0000000100007812 */ /* 0x000fe200078ec0ff */
[----:B------:R-:W-:Y:S01]  /*fa20*/  IMAD.MOV.U32 R6, RZ, RZ, -0x1 ;  /* 0xffffffffff067424 */ /* 0x000fe200078e00ff */
[----:B------:R-:W-:Y:S01]  /*fa30*/  ISETP.LT.U32.AND P0, PT, R2, 0x4, P0 ;  /* 0x000000040200780c */ /* 0x000fe20000701070 */
[----:B------:R-:W0:Y:S01]  /*fa40*/  @P2 S2R R8, SR_CgaCtaId ;  /* 0x0000000000082919 */ /* 0x000e220000008800 */
[----:B------:R-:W-:-:S02]  /*fa50*/  @P2 MOV R3, 0x400 ;  /* 0x0000040000032802 */ /* 0x000fc40000000f00 */
[----:B------:R-:W-:Y:S01]  /*fa60*/  ISETP.NE.U32.AND P1, PT, R0, 0x1, PT ;  /* 0x000000010000780c */ /* 0x000fe20003f25070 */
[----:B------:R-:W-:Y:S01]  /*fa70*/  IMAD.U32 R0, RZ, RZ, UR20 ;  /* 0x00000014ff007e24 */ /* 0x000fe2000f8e00ff */
[----:B------:R-:W-:Y:S02]  /*fa80*/  LOP3.LUT R10, R10, 0x3, RZ, 0xc0, !PT ;  /* 0x000000030a0a7812 */ /* 0x000fe400078ec0ff */
[----:B------:R-:W-:Y:S02]  /*fa90*/  PRMT R9, RZ, 0x7610, R9 ;  /* 0x00007610ff097816 */ /* 0x000fe40000000009 */
[----:B------:R-:W-:Y:S02]  /*faa0*/  ISETP.GT.U32.AND P1, PT, R0, 0x3, !P1 ;  /* 0x000000030000780c */ /* 0x000fe40004f24070 */
[----:B------:R-:W-:Y:S02]  /*fab0*/  SEL R0, RZ, 0x1, !P0 ;  /* 0x00000001ff007807 */ /* 0x000fe40004000000 */
[----:B------:R-:W-:-:S04]  /*fac0*/  SEL R2, RZ, 0x1, !P1 ;  /* 0x00000001ff027807 */ /* 0x000fc80004800000 */
[--C-:B------:R-:W-:Y:S02]  /*fad0*/  LOP3.LUT R11, R2, R11, R0.reuse, 0x96, !PT ;  /* 0x0000000b020b7212 */ /* 0x100fe400078e9600 */
[----:B------:R-:W-:Y:S02]  /*fae0*/  PRMT R0, RZ, 0x7610, R0 ;  /* 0x00007610ff007816 */ /* 0x000fe40000000000 */
[----:B0-----:R-:W-:-:S04]  /*faf0*/  @P2 LEA R3, R8, R3, 0x18 ;  /* 0x0000000308032211 */ /* 0x001fc800078ec0ff */
[----:B------:R0:W-:Y:S01]  /*fb00*/  @P2 SYNCS.ARRIVE.TRANS64.A1T0 RZ, [R3+URZ+0x58], RZ ;  /* 0x000058ff03ff29a7 */ /* 0x0001e2000810003f */
[----:B---3--:R-:W-:-:S04]  /*fb10*/  IADD3 R14, P2, R14, UR24, RZ ;  /* 0x000000180e0e7c10 */ /* 0x008fc8000ff5e0ff */
[----:B--2---:R-:W-:Y:S01]  /*fb20*/  IADD3.X R16, R16, UR18, RZ, P2, !PT ;  /* 0x0000001210107c10 */ /* 0x004fe200097fe4ff */
[----:B------:R0:W-:Y:S01]  /*fb30*/  STL [R1+0x80], R14 ;  /* 0x0000800e01007387 */ /* 0x0001e20000100800 */
[----:B------:R-:W-:-:S03]  /*fb40*/  ISETP.GE.U32.AND P2, PT, R14, UR8, PT ;  /* 0x000000080e007c0c */ /* 0x000fc6000bf46070 */
[----:B------:R0:W-:Y:S01]  /*fb50*/  STL [R1+0x7c], R16 ;  /* 0x00007c1001007387 */ /* 0x0001e20000100800 */
[----:B------:R-:W-:-:S13]  /*fb60*/  ISETP.GE.U32.AND.EX P0, PT, R16, UR9, PT, P2 ;  /* 0x0000000910007c0c */ /* 0x000fda000bf06120 */
[----:B0-----:R-:W-:Y:S05]  /*fb70*/  @P0 BRA `(.L_x_309) ;  /* 0x0000000400500947 */ /* 0x001fea0003800000 */
[----:B------:R-:W-:Y:S01]  /*fb80*/  ULDC.64 UR8, c[0x0][0x628] ;  /* 0x00018a0000087ab9 */ /* 0x000fe20000000a00 */
[----:B------:R-:W0:Y:S01]  /*fb90*/  S2R R12, SR_CTAID.X ;  /* 0x00000000000c7919 */ /* 0x000e220000002500 */
[----:B------:R-:W-:Y:S01]  /*fba0*/  ISETP.NE.U32.AND P0, PT, RZ, UR8, PT ;  /* 0x00000008ff007c0c */ /* 0x000fe2000bf05070 */
[----:B------:R-:W-:Y:S01]  /*fbb0*/  ULDC UR10, c[0x0][0x630] ;  /* 0x00018c00000a7ab9 */ /* 0x000fe20000000800 */
[----:B------:R-:W-:Y:S01]  /*fbc0*/  IMAD.MOV.U32 R2, RZ, RZ, R14 ;  /* 0x000000ffff027224 */ /* 0x000fe200078e000e */
[----:B------:R-:W1:Y:S01]  /*fbd0*/  S2R R0, SR_CTAID.Y ;  /* 0x0000000000007919 */ /* 0x000e620000002600 */
[----:B------:R-:W-:Y:S01]  /*fbe0*/  ISETP.NE.AND.EX P0, PT, RZ, UR9, PT, P0 ;  /* 0x00000009ff007c0c */ /* 0x000fe2000bf05300 */
[----:B------:R-:W-:-:S12]  /*fbf0*/  IMAD.MOV.U32 R3, RZ, RZ, R16 ;  /* 0x000000ffff037224 */ /* 0x000fd800078e0010 */
[----:B------:R-:W-:Y:S05]  /*fc00*/  @!P0 BRA `(.L_x_310) ;  /* 0x0000000000288947 */ /* 0x000fea0003800000 */
[----:B------:R-:W-:Y:S02]  /*fc10*/  ULDC UR7, c[0x0][0x634] ;  /* 0x00018d0000077ab9 */ /* 0x000fe40000000800 */
[----:B------:R-:W-:-:S05]  /*fc20*/  IADD3 R7, P0, R14, UR7, RZ ;  /* 0x000000070e077c10 */ /* 0x000fca000ff1e0ff */
[----:B------:R-:W-:-:S04]  /*fc30*/  IMAD.X R13, RZ, RZ, R16, P0 ;  /* 0x000000ffff0d7224 */ /* 0x000fc800000e0610 */
[----:B------:R-:W-:-:S04]  /*fc40*/  IMAD.WIDE.U32 R4, R13, UR8, RZ ;  /* 0x000000080d047c25 */ /* 0x000fc8000f8e00ff */
[----:B------:R-:W-:-:S04]  /*fc50*/  IMAD.WIDE.U32 R4, P0, R7, UR9, R4 ;  /* 0x0000000907047c25 */ /* 0x000fc8000f800004 */
[----:B------:R-:W-:-:S04]  /*fc60*/  IMAD.WIDE.U32 R6, R7, UR8, RZ ;  /* 0x0000000807067c25 */ /* 0x000fc8000f8e00ff */
[----:B------:R-:W-:Y:S01]  /*fc70*/  IMAD.X R3, RZ, RZ, RZ, P0 ;  /* 0x000000ffff037224 */ /* 0x000fe200000e06ff */
[----:B------:R-:W-:Y:S01]  /*fc80*/  IADD3 RZ, P0, R7, R4, RZ ;  /* 0x0000000407ff7210 */ /* 0x000fe20007f1e0ff */
[----:B------:R-:W-:-:S04]  /*fc90*/  IMAD.MOV.U32 R2, RZ, RZ, R5 ;  /* 0x000000ffff027224 */ /* 0x000fc800078e0005 */
[----:B------:R-:W-:-:S08]  /*fca0*/  IMAD.WIDE.U32.X R2, R13, UR9, R2, P0 ;  /* 0x000000090d027c25 */ /* 0x000fd000080e0402 */
.L_x_310:
[--C-:B------:R-:W-:Y:S01]  /*fcb0*/  SHF.R.U64 R6, R2, UR10, R3.reuse ;  /* 0x0000000a02067c19 */ /* 0x100fe20008001203 */
[----:B------:R-:W-:Y:S01]  /*fcc0*/  ULDC.64 UR8, c[0x0][0x620] ;  /* 0x0001880000087ab9 */ /* 0x000fe20000000a00 */
[----:B------:R-:W-:Y:S01]  /*fcd0*/  SHF.R.U32.HI R2, RZ, UR10, R3 ;  /* 0x0000000aff027c19 */ /* 0x000fe20008011603 */
[----:B------:R-:W-:Y:S01]  /*fce0*/  IMAD.MOV.U32 R3, RZ, RZ, R16 ;  /* 0x000000ffff037224 */ /* 0x000fe200078e0010 */
[----:B------:R-:W-:Y:S01]  /*fcf0*/  IADD3 R5, P0, RZ, -R6, RZ ;  /* 0x80000006ff057210 */ /* 0x000fe20007f1e0ff */
[----:B------:R-:W-:Y:S01]  /*fd00*/  ULDC UR7, c[0x0][0x150] ;  /* 0x0000540000077ab9 */ /* 0x000fe20000000800 */
[----:B0-----:R-:W-:Y:S01]  /*fd10*/  I2FP.F32.U32 R7, R12 ;  /* 0x0000000c00077245 */ /* 0x001fe20000201000 */
[----:B------:R-:W0:Y:S01]  /*fd20*/  LDC R19, c[0x0][0x144] ;  /* 0x00005100ff137b82 */ /* 0x000e220000000800 */
[----:B------:R-:W-:Y:S01]  /*fd30*/  ULDC.64 UR10, c[0x0][0x640] ;  /* 0x00019000000a7ab9 */ /* 0x000fe20000000a00 */
[----:B------:R-:W-:Y:S01]  /*fd40*/  IMAD.X R2, RZ, RZ, ~R2, P0 ;  /* 0x000000ffff027224 */ /* 0x000fe200000e0e02 */
[----:B------:R-:W-:-:S03]  /*fd50*/  ISETP.NE.U32.AND P0, PT, RZ, UR10, PT ;  /* 0x0000000aff007c0c */ /* 0x000fc6000bf05070 */
[----:B------:R-:W-:Y:S01]  /*fd60*/  IMAD R4, R2, UR8, RZ ;  /* 0x0000000802047c24 */ /* 0x000fe2000f8e02ff */
[----:B------:R-:W-:Y:S01]  /*fd70*/  ISETP.NE.AND.EX P0, PT, RZ, UR11, PT, P0 ;  /* 0x0000000bff007c0c */ /* 0x000fe2000bf05300 */
[----:B------:R-:W-:Y:S01]  /*fd80*/  IMAD.MOV.U32 R2, RZ, RZ, R14 ;  /* 0x000000ffff027224 */ /* 0x000fe200078e000e */
[----:B------:R-:W2:Y:S03]  /*fd90*/  LDC R13, c[0x0][0x148] ;  /* 0x00005200ff0d7b82 */ /* 0x000ea60000000800 */
[----:B------:R-:W-:Y:S01]  /*fda0*/  IMAD.WIDE.U32 R2, R5, UR8, R2 ;  /* 0x0000000805027c25 */ /* 0x000fe2000f8e0002 */
[----:B------:R-:W-:-:S03]  /*fdb0*/  ULDC UR8, c[0x0][0x154] ;  /* 0x0000550000087ab9 */ /* 0x000fc60000000800 */
[----:B------:R-:W-:Y:S02]  /*fdc0*/  IMAD R5, R5, UR9, R4 ;  /* 0x0000000905057c24 */ /* 0x000fe4000f8e0204 */
[----:B------:R-:W-:Y:S01]  /*fdd0*/  FMUL R4, R7, UR7 ;  /* 0x0000000707047c20 */ /* 0x000fe20008400000 */
[----:B------:R-:W-:Y:S01]  /*fde0*/  ULDC UR7, c[0x0][0x618] ;  /* 0x0001860000077ab9 */ /* 0x000fe20000000800 */
[----:B------:R-:W-:Y:S01]  /*fdf0*/  ULDC UR9, c[0x0][0x608] ;  /* 0x0001820000097ab9 */ /* 0x000fe20000000800 */
[----:B------:R-:W-:-:S03]  /*fe00*/  IMAD.IADD R3, R3, 0x1, R5 ;  /* 0x0000000103037824 */ /* 0x000fc600078e0205 */
[----:B------:R-:W3:Y:S02]  /*fe10*/  F2I.U32.TRUNC.NTZ R4, R4 ;  /* 0x0000000400047305 */ /* 0x000ee4000020f000 */
[----:B------:R-:W-:Y:S02]  /*fe20*/  SHF.R.U64 R7, R2, UR7, R3 ;  /* 0x0000000702077c19 */ /* 0x000fe40008001203 */
[----:B-1----:R-:W-:-:S05]  /*fe30*/  I2FP.F32.U32 R2, R0 ;  /* 0x0000000000027245 */ /* 0x002fca0000201000 */
[----:B------:R-:W-:Y:S01]  /*fe40*/  FMUL R5, R2, UR8 ;  /* 0x0000000802057c20 */ /* 0x000fe20008400000 */
[----:B------:R-:W-:Y:S01]  /*fe50*/  SHF.R.U32.HI R2, RZ, UR7, R3 ;  /* 0x00000007ff027c19 */ /* 0x000fe20008011603 */
[----:B------:R-:W-:Y:S02]  /*fe60*/  ULDC UR7, c[0x0][0x658] ;  /* 0x0001960000077ab9 */ /* 0x000fe40000000800 */
[----:B------:R1:W4:Y:S01]  /*fe70*/  F2I.U32.TRUNC.NTZ R16, R5 ;  /* 0x0000000500107305 */ /* 0x000322000020f000 */
[----:B------:R-:W-:Y:S01]  /*fe80*/  SHF.R.U64 R15, R7, UR9, R2 ;  /* 0x00000009070f7c19 */ /* 0x000fe20008001202 */
[----:B---3--:R-:W-:Y:S01]  /*fe90*/  IMAD.MOV R4, RZ, RZ, -R4 ;  /* 0x000000ffff047224 */ /* 0x008fe200078e0a04 */
[----:B------:R-:W-:-:S03]  /*fea0*/  SHF.R.U32.HI R2, RZ, UR9, R2 ;  /* 0x00000009ff027c19 */ /* 0x000fc60008011602 */
[----:B0-----:R-:W-:Y:S01]  /*feb0*/  IMAD R12, R19, R4, R12 ;  /* 0x00000004130c7224 */ /* 0x001fe200078e020c */
[--C-:B------:R-:W-:Y:S02]  /*fec0*/  SHF.R.U64 R14, R15, UR7, R2.reuse ;  /* 0x000000070f0e7c19 */ /* 0x100fe40008001202 */
[----:B------:R-:W-:-:S03]  /*fed0*/  SHF.R.U32.HI R17, RZ, UR7, R2 ;  /* 0x00000007ff117c19 */ /* 0x000fc60008011602 */
[----:B------:R-:W-:Y:S02]  /*fee0*/  IMAD.MOV.U32 R2, RZ, RZ, R14 ;  /* 0x000000ffff027224 */ /* 0x000fe400078e000e */
[----:B------:R-:W-:Y:S01]  /*fef0*/  IMAD.MOV.U32 R3, RZ, RZ, R17 ;  /* 0x000000ffff037224 */ /* 0x000fe200078e0011 */
[----:B-12-4-:R-:W-:Y:S06]  /*ff00*/  @!P0 BRA `(.L_x_311) ;  /* 0x0000000000288947 */ /* 0x016fec0003800000 */
[----:B------:R-:W-:Y:S02]  /*ff10*/  ULDC UR7, c[0x0][0x64c] ;  /* 0x0001930000077ab9 */ /* 0x000fe40000000800 */
[----:B------:R-:W-:-:S05]  /*ff20*/  IADD3 R3, P0, R14, UR7, RZ ;  /* 0x000000070e037c10 */ /* 0x000fca000ff1e0ff */
[----:B------:R-:W-:-:S04]  /*ff30*/  IMAD.X R17, RZ, RZ, R17, P0 ;  /* 0x000000ffff117224 */ /* 0x000fc800000e0611 */
[----:B------:R-:W-:-:S04]  /*ff40*/  IMAD.WIDE.U32 R4, R17, UR10, RZ ;  /* 0x0000000a11047c25 */ /* 0x000fc8000f8e00ff */
[----:B------:R-:W-:-:S04]  /*ff50*/  IMAD.WIDE.U32 R4, P0, R3, UR11, R4 ;  /* 0x0000000b03047c25 */ /* 0x000fc8000f800004 */
[----:B------:R-:W-:-:S04]  /*ff60*/  IMAD.WIDE.U32 R2, R3, UR10, RZ ;  /* 0x0000000a03027c25 */ /* 0x000fc8000f8e00ff */
[----:B------:R-:W-:Y:S01]  /*ff70*/  IMAD.MOV.U32 R2, RZ, RZ, R5 ;  /* 0x000000ffff027224 */ /* 0x000fe200078e0005 */
[----:B------:R-:W-:Y:S01]  /*ff80*/  IADD3 RZ, P1, R3, R4, RZ ;  /* 0x0000000403ff7210 */ /* 0x000fe20007f3e0ff */
[----:B------:R-:W-:-:S04]  /*ff90*/  IMAD.X R3, RZ, RZ, RZ, P0 ;  /* 0x000000ffff037224 */ /* 0x000fc800000e06ff */
[----:B------:R-:W-:-:S08]  /*ffa0*/  IMAD.WIDE.U32.X R2, R17, UR11, R2, P1 ;  /* 0x0000000b11027c25 */ /* 0x000fd000088e0402 */
.L_x_311:
[----:B------:R-:W-:Y:S01]  /*ffb0*/  ULDC UR7, c[0x0][0x648] ;  /* 0x0001920000077ab9 */ /* 0x000fe20000000800 */
[----:B------:R-:W-:Y:S01]  /*ffc0*/  LOP3.LUT R15, R15, UR6, RZ, 0xc0, !PT ;  /* 0x000000060f0f7c12 */ /* 0x000fe2000f8ec0ff */
[----:B------:R-:W-:Y:S01]  /*ffd0*/  IMAD.MOV R16, RZ, RZ, -R16 ;  /* 0x000000ffff107224 */ /* 0x000fe200078e0a10 */
[----:B------:R-:W-:Y:S01]  /*ffe0*/  SHF.R.U64 R2, R2, UR7, R3 ;  /* 0x0000000702027c19 */ /* 0x000fe20008001203 */
[----:B------:R-:W-:Y:S01]  /*fff0*/  ULDC UR7, c[0x0][0x638] ;  /* 0x00018e0000077ab9 */ /* 0x000fe20000000800 */
[----:B------:R-:W-:Y:S01]  /*10000*/  LOP3.LUT R7, R7, UR4, RZ, 0xc0, !PT ;  /* 0x0000000407077c12 */ /* 0x000fe2000f8ec0ff */
[----:B------:R-:W-:Y:S01]  /*10010*/  @P4 IMAD R12, R13, R16, R0 ;  /* 0x000000100d0c4224 */ /* 0x000fe200078e0200 */
[----:B------:R-:W-:Y:S01]  /*10020*/  ULDC UR8, c[0x0][0x610] ;  /* 0x0001840000087ab9 */ /* 0x000fe20000000800 */
[----:B------:R-:W-:Y:S02]  /*10030*/  IMAD.MOV R3, RZ, RZ, -R2 ;  /* 0x000000ffff037224 */ /* 0x000fe400078e0a02 */
[----:B------:R-:W-:-:S02]  /*10040*/  IMAD R5, R2, UR5, R15 ;  /* 0x0000000502057c24 */ /* 0x000fc4000f8e020f */
[----:B------:R-:W-:Y:S01]  /*10050*/  IMAD R14, R3, UR7, R14 ;  /* 0x00000007030e7c24 */ /* 0x000fe2000f8e020e */
[----:B------:R-:W-:Y:S01]  /*10060*/  ULDC UR7, c[0x0][0x600] ;  /* 0x0001800000077ab9 */ /* 0x000fe20000000800 */
[----:B------:R-:W-:Y:S02]  /*10070*/  IMAD R5, R5, UR8, R12 ;  /* 0x0000000805057c24 */ /* 0x000fe4000f8e020c */
[----:B------:R-:W-:Y:S02]  /*10080*/  IMAD R14, R14, UR7, R7 ;  /* 0x000000070e0e7c24 */ /* 0x000fe4000f8e0207 */
[----:B------:R-:W-:-:S03]  /*10090*/  IMAD.MOV.U32 R0, RZ, RZ, 0x1 ;  /* 0x00000001ff007424 */ /* 0x000fc600078e00ff */
[----:B------:R-:W-:Y:S02]  /*100a0*/  SEL R7, R14, R5, !P4 ;  /* 0x000000050e077207 */ /* 0x000fe40006000000 */
[----:B------:R-:W-:-:S07]  /*100b0*/  SEL R5, R5, R14, !P4 ;  /* 0x0000000e05057207 */ /* 0x000fce0006000000 */
.L_x_309:
[----:B------:R-:W-:Y:S05]  /*100c0*/  BSYNC B1 ;  /* 0x0000000000017941 */ /* 0x000fea0003800000 */
.L_x_308:
[----:B------:R-:W-:-:S13]  /*100d0*/  LOP3.LUT P0, RZ, R0, 0xff, RZ, 0xc0, !PT ;  /* 0x000000ff00ff7812 */ /* 0x000fda000780c0ff */
[----:B------:R-:W-:Y:S05]  /*100e0*/  @P0 BRA `(.L_x_312) ;  /* 0xfffffff400180947 */ /* 0x000fea000383ffff */
[----:B------:R-:W-:Y:S05]  /*100f0*/  BSYNC B0 ;  /* 0x0000000000007941 */ /* 0x000fea0003800000 */
.L_x_301:
[----:B------:R-:W-:-:S03]  /*10100*/  UMOV UR7, 0xffffffff ;  /* 0xffffffff00077882 */ /* 0x000fc60000000000 */
[----:B------:R-:W-:Y:S05]  /*10110*/  BRA.DIV UR7, `(.L_x_313) ;  /* 0x0000000607287947 */ /* 0x000fea000b800000 */
[----:B------:R-:W-:-:S13]  /*10120*/  ELECT P0, URZ, PT ;  /* 0x00000000003f782f */ /* 0x000fda0003800000 */
.L_x_327:
[----:B------:R-:W-:Y:S04]  /*10130*/  BSSY B0, `(.L_x_314) ;  /* 0x000002c000007945 */ /* 0x000fe80003800000 */
[----:B------:R-:W-:Y:S05]  /*10140*/  @!P0 BRA `(.L_x_315) ;  /* 0x0000000000a88947 */ /* 0x000fea0003800000 */
[----:B------:R-:W-:-:S04]  /*10150*/  ULOP3.LUT UR7, UR13, 0x2, URZ, 0xfc, !UPT ;  /* 0x000000020d077892 */ /* 0x000fc8000f8efc3f */
[----:B------:R-:W-:-:S06]  /*10160*/  UISETP.NE.AND UP0, UPT, UR7, 0x3, UPT ;  /* 0x000000030700788c */ /* 0x000fcc000bf05270 */
[----:B------:R-:W-:-:S13]  /*10170*/  PLOP3.LUT P0, PT, PT, PT, UP0, 0x80, 0x0 ;  /* 0x000000000000781c */ /* 0x000fda0003f0f008 */
[----:B------:R-:W-:Y:S05]  /*10180*/  @!P0 BRA `(.L_x_316) ;  /* 0x0000000000048947 */ /* 0x000fea0003800000 */
[----:B------:R-:W-:Y:S01]  /*10190*/  BPT.TRAP 0x1 ;  /* 0x000000040000795c */ /* 0x000fe20000300000 */
.L_x_316:
[----:B------:R-:W0:Y:S01]  /*101a0*/  S2R R3, SR_CgaCtaId ;  /* 0x0000000000037919 */ /* 0x000e220000008800 */
[----:B------:R-:W-:Y:S02]  /*101b0*/  MOV R0, 0x400 ;  /* 0x0000040000007802 */ /* 0x000fe40000000f00 */
[----:B------:R-:W-:Y:S02]  /*101c0*/  SHF.L.U32 R2, R11, 0x1f, RZ ;  /* 0x0000001f0b027819 */ /* 0x000fe400000006ff */
[----:B0-----:R-:W-:-:S05]  /*101d0*/  LEA R3, R3, R0, 0x18 ;  /* 0x0000000003037211 */ /* 0x001fca00078ec0ff */
[----:B------:R-:W-:-:S04]  /*101e0*/  VIADD R3, R3, 0x20 ;  /* 0x0000002003037836 */ /* 0x000fc80000000000 */
[C---:B------:R-:W-:Y:S02]  /*101f0*/  IMAD R5, R10.reuse, 0x8, R3 ;  /* 0x000000080a057824 */ /* 0x040fe400078e0203 */
[----:B------:R-:W-:Y:S02]  /*10200*/  VIADD R10, R10, 0x1 ;  /* 0x000000010a0a7836 */ /* 0x000fe40000000000 */
[----:B------:R-:W0:Y:S03]  /*10210*/  SYNCS.PHASECHK.TRANS64.TRYWAIT P0, [R5+URZ], R2 ;  /* 0x00000002050075a7 */ /* 0x000e26000800017f */
[----:B------:R-:W-:-:S04]  /*10220*/  ISETP.NE.AND P1, PT, R10, 0x4, PT ;  /* 0x000000040a00780c */ /* 0x000fc80003f25270 */
[----:B------:R-:W-:Y:S02]  /*10230*/  SEL R0, RZ, 0x1, P1 ;  /* 0x00000001ff007807 */ /* 0x000fe40000800000 */
[----:B------:R-:W-:Y:S02]  /*10240*/  SEL R10, R10, RZ, P1 ;  /* 0x000000ff0a0a7207 */ /* 0x000fe40000800000 */
[----:B------:R-:W-:-:S03]  /*10250*/  LOP3.LUT R11, R11, R0, RZ, 0x3c, !PT ;  /* 0x000000000b0b7212 */ /* 0x000fc600078e3cff */
[----:B------:R-:W-:Y:S01]  /*10260*/  IMAD R7, R10, 0x8, R3 ;  /* 0x000000080a077824 */ /* 0x000fe200078e0203 */
[----:B------:R-:W-:Y:S01]  /*10270*/  SHF.L.U32 R4, R11, 0x1f, RZ ;  /* 0x0000001f0b047819 */ /* 0x000fe200000006ff */
[----:B0-----:R-:W-:Y:S06]  /*10280*/  @!P0 BRA `(.L_x_317) ;  /* 0x0000000000ec8947 */ /* 0x001fec0003800000 */
.L_x_328:
[----:B------:R-:W1:Y:S01]  /*10290*/  SYNCS.PHASECHK.TRANS64.TRYWAIT P0, [R7+URZ], R4 ;  /* 0x00000004070075a7 */ /* 0x000e62000800017f */
[----:B------:R-:W-:-:S05]  /*102a0*/  VIADD R0, R10, 0x1 ;  /* 0x000000010a007836 */ /* 0x000fca0000000000 */
[----:B------:R-:W-:-:S04]  /*102b0*/  ISETP.NE.AND P1, PT, R0, 0x4, PT ;  /* 0x000000040000780c */ /* 0x000fc80003f25270 */
[----:B0-----:R-:W-:Y:S02]  /*102c0*/  SEL R2, RZ, 0x1, P1 ;  /* 0x00000001ff027807 */ /* 0x001fe40000800000 */
[----:B------:R-:W-:Y:S02]  /*102d0*/  SEL R0, R0, RZ, P1 ;  /* 0x000000ff00007207 */ /* 0x000fe40000800000 */
[----:B------:R-:W-:-:S03]  /*102e0*/  LOP3.LUT R11, R11, R2, RZ, 0x3c, !PT ;  /* 0x000000020b0b7212 */ /* 0x000fc600078e3cff */
[----:B------:R-:W-:Y:S01]  /*102f0*/  IMAD R6, R0, 0x8, R3 ;  /* 0x0000000800067824 */ /* 0x000fe200078e0203 */
[----:B------:R-:W-:Y:S01]  /*10300*/  SHF.L.U32 R5, R11, 0x1f, RZ ;  /* 0x0000001f0b057819 */ /* 0x000fe200000006ff */
[----:B-1----:R-:W-:Y:S06]  /*10310*/  @!P0 BRA `(.L_x_318) ;  /* 0x0000000000dc8947 */ /* 0x002fec0003800000 */
.L_x_329:
[----:B------:R-:W1:Y:S01]  /*10320*/  SYNCS.PHASECHK.TRANS64.TRYWAIT P0, [R6+URZ], R5 ;  /* 0x00000005060075a7 */ /* 0x000e62000800017f */
[----:B------:R-:W-:-:S05]  /*10330*/  VIADD R0, R0, 0x1 ;  /* 0x0000000100007836 */ /* 0x000fca0000000000 */
[----:B------:R-:W-:-:S04]  /*10340*/  ISETP.NE.AND P1, PT, R0, 0x4, PT ;  /* 0x000000040000780c */ /* 0x000fc80003f25270 */
[----:B------:R-:W-:Y:S02]  /*10350*/  SEL R2, RZ, 0x1, P1 ;  /* 0x00000001ff027807 */ /* 0x000fe40000800000 */
[----:B------:R-:W-:Y:S02]  /*10360*/  SEL R0, R0, RZ, P1 ;  /* 0x000000ff00007207 */ /* 0x000fe40000800000 */
[----:B------:R-:W-:Y:S01]  /*10370*/  LOP3.LUT R2, R11, R2, RZ, 0x3c, !PT ;  /* 0x000000020b027212 */ /* 0x000fe200078e3cff */
[----:B-1----:R-:W-:Y:S06]  /*10380*/  @!P0 BRA `(.L_x_319) ;  /* 0x0000000000d48947 */ /* 0x002fec0003800000 */
.L_x_330:
[----:B------:R-:W-:Y:S01]  /*10390*/  IMAD R3, R0, 0x8, R3 ;  /* 0x0000000800037824 */ /* 0x000fe200078e0203 */
[----:B------:R-:W-:-:S07]  /*103a0*/  SHF.L.U32 R0, R2, 0x1f, RZ ;  /* 0x0000001f02007819 */ /* 0x000fce00000006ff */
.L_x_320:
[----:B--2---:R2:W3:Y:S02]  /*103b0*/  SYNCS.PHASECHK.TRANS64.TRYWAIT P0, [R3+URZ], R0 ;  /* 0x00000000030075a7 */ /* 0x0044e4000800017f */
[----:B---3--:R-:W-:Y:S05]  /*103c0*/  @!P0 NANOSLEEP.SYNCS 0x989680 ;  /* 0x009896800000895d */ /* 0x008fea0003900000 */
[----:B------:R-:W3:Y:S02]  /*103d0*/  @!P0 SYNCS.PHASECHK.TRANS64 P0, [R3+URZ], R0 ;  /* 0x00000000030085a7 */ /* 0x000ee4000800007f */
[----:B---3--:R-:W-:Y:S05]  /*103e0*/  @!P0 BRA `(.L_x_320) ;  /* 0xfffffffc00f08947 */ /* 0x008fea000383ffff */
.L_x_315:
[----:B------:R-:W-:Y:S05]  /*103f0*/  BSYNC B0 ;  /* 0x0000000000007941 */ /* 0x000fea0003800000 */
.L_x_314:
[----:B------:R-:W-:Y:S05]  /*10400*/  EXIT ;  /* 0x000000000000794d */ /* 0x000fea0003800000 */
.L_x_21:
[----:B-1----:R-:W-:-:S04]  /*10410*/  IMAD.U32 R3, RZ, RZ, UR6 ;  /* 0x00000006ff037e24 */ /* 0x002fc8000f8e00ff */
[----:B------:R1:W2:Y:S03]  /*10420*/  SYNCS.PHASECHK.TRANS64.TRYWAIT P1, [R3+URZ], R0 ;  /* 0x00000000030075a7 */ /* 0x0002a6000802017f */
[----:B--2---:R-:W-:Y:S05]  /*10430*/  @!P1 NANOSLEEP.SYNCS 0x989680 ;  /* 0x009896800000995d */ /* 0x004fea0003900000 */
[----:B------:R-:W2:Y:S02]  /*10440*/  @!P1 SYNCS.PHASECHK.TRANS64 P1, [R3+URZ], R0 ;  /* 0x00000000030095a7 */ /* 0x000ea4000802007f */
[----:B--2---:R-:W-:Y:S05]  /*10450*/  @!P1 BRA `(.L_x_21) ;  /* 0xfffffffc00ec9947 */ /* 0x004fea000383ffff */
[----:B------:R-:W-:Y:S05]  /*10460*/  BRA `(.L_x_20) ;  /* 0xffffff18004c7947 */ /* 0x000fea000383ffff */
.L_x_27:
[----:B-----5:R1:W-:Y:S02]  /*10470*/  STL [R1+0x8c], R0 ;  /* 0x00008c0001007387 */ /* 0x0203e40000100800 */
[----:B-1----:R-:W-:-:S04]  /*10480*/  IMAD.U32 R0, RZ, RZ, UR16 ;  /* 0x00000010ff007e24 */ /* 0x002fc8000f8e00ff */
[----:B------:R1:W2:Y:S03]  /*10490*/  SYNCS.PHASECHK.TRANS64.TRYWAIT P1, [R0+URZ], R229 ;  /* 0x000000e5000075a7 */ /* 0x0002a6000802017f */
[----:B--2---:R-:W-:Y:S05]  /*104a0*/  @!P1 NANOSLEEP.SYNCS 0x989680 ;  /* 0x009896800000995d */ /* 0x004fea0003900000 */
[----:B------:R1:W2:Y:S02]  /*104b0*/  @!P1 SYNCS.PHASECHK.TRANS64 P1, [R0+URZ], R229 ;  /* 0x000000e5000095a7 */ /* 0x0002a4000802007f */
[----:B-1----:R1:W5:Y:S02]  /*104c0*/  LDL.LU R0, [R1+0x8c] ;  /* 0x00008c0001007983 */ /* 0x0023640000300800 */
[----:B-12---:R-:W-:Y:S05]  /*104d0*/  @!P1 BRA `(.L_x_27) ;  /* 0xfffffffc00e49947 */ /* 0x006fea000383ffff */
[----:B------:R-:W-:Y:S05]  /*104e0*/  BRA `(.L_x_26) ;  /* 0xffffff2800e07947 */ /* 0x000fea000383ffff */
.L_x_302:
[----:B------:R-:W-:Y:S01]  /*104f0*/  BSSY B1, `(.L_x_321) ;  /* 0x0000006000017945 */ /* 0x000fe20003800000 */
[----:B------:R-:W-:-:S07]  /*10500*/  IMAD.MOV.U32 R0, RZ, RZ, -0x1 ;  /* 0xffffffffff007424 */ /* 0x000fce00078e00ff */
[----:B------:R-:W-:Y:S05]  /*10510*/  WARPSYNC.COLLECTIVE R0, `(.L_x_322) ;  /* 0x00000000000c7348 */ /* 0x000fea0003c00000 */
[----:B------:R-:W-:Y:S02]  /*10520*/  ELECT P0, UR62, PT ;  /* 0x00000000003e782f */ /* 0x000fe40003800000 */
[----:B------:R-:W-:Y:S01]  /*10530*/  MOV R0, UR62 ;  /* 0x0000003e00007c02 */ /* 0x000fe20008000f00 */
[----:B------:R-:W-:Y:S10]  /*10540*/  ENDCOLLECTIVE ;  /* 0x000000000000791b */ /* 0x000ff40003800000 */
.L_x_322:
[----:B------:R-:W-:Y:S05]  /*10550*/  BSYNC B1 ;  /* 0x0000000000017941 */ /* 0x000fea0003800000 */
.L_x_321:
[----:B------:R-:W-:Y:S05]  /*10560*/  BRA `(.L_x_323) ;  /* 0xfffffff000047947 */ /* 0x000fea000383ffff */
.L_x_305:
[----:B0-----:R0:W2:Y:S02]  /*10570*/  SYNCS.PHASECHK.TRANS64.TRYWAIT P0, [R5+URZ+0x20], R2 ;  /* 0x00002002050075a7 */ /* 0x0010a4000800017f */
[----:B--2---:R-:W-:Y:S05]  /*10580*/  @!P0 NANOSLEEP.SYNCS 0x989680 ;  /* 0x009896800000895d */ /* 0x004fea0003900000 */
[----:B------:R-:W2:Y:S02]  /*10590*/  @!P0 SYNCS.PHASECHK.TRANS64 P0, [R5+URZ+0x20], R2 ;  /* 0x00002002050085a7 */ /* 0x000ea4000800007f */
[----:B--2---:R-:W-:Y:S05]  /*105a0*/  @!P0 BRA `(.L_x_305) ;  /* 0xfffffffc00f08947 */ /* 0x004fea000383ffff */
[----:B------:R-:W-:Y:S05]  /*105b0*/  BRA `(.L_x_324) ;  /* 0xfffffff000487947 */ /* 0x000fea000383ffff */
.L_x_313:
[----:B------:R-:W-:Y:S01]  /*105c0*/  BSSY B0, `(.L_x_325) ;  /* 0x0000006000007945 */ /* 0x000fe20003800000 */
[----:B------:R-:W-:-:S07]  /*105d0*/  IMAD.MOV.U32 R0, RZ, RZ, -0x1 ;  /* 0xffffffffff007424 */ /* 0x000fce00078e00ff */
[----:B------:R-:W-:Y:S05]  /*105e0*/  WARPSYNC.COLLECTIVE R0, `(.L_x_326) ;  /* 0x00000000000c7348 */ /* 0x000fea0003c00000 */
[----:B------:R-:W-:Y:S02]  /*105f0*/  ELECT P0, UR62, PT ;  /* 0x00000000003e782f */ /* 0x000fe40003800000 */
[----:B------:R-:W-:Y:S01]  /*10600*/  MOV R0, UR62 ;  /* 0x0000003e00007c02 */ /* 0x000fe20008000f00 */
[----:B------:R-:W-:Y:S10]  /*10610*/  ENDCOLLECTIVE ;  /* 0x000000000000791b */ /* 0x000ff40003800000 */
.L_x_326:
[----:B------:R-:W-:Y:S05]  /*10620*/  BSYNC B0 ;  /* 0x0000000000007941 */ /* 0x000fea0003800000 */
.L_x_325:
[----:B------:R-:W-:Y:S05]  /*10630*/  BRA `(.L_x_327) ;  /* 0xfffffff800bc7947 */ /* 0x000fea000383ffff */
.L_x_317:
[----:B0-----:R0:W1:Y:S02]  /*10640*/  SYNCS.PHASECHK.TRANS64.TRYWAIT P0, [R5+URZ], R2 ;  /* 0x00000002050075a7 */ /* 0x001064000800017f */
[----:B-1----:R-:W-:Y:S05]  /*10650*/  @!P0 NANOSLEEP.SYNCS 0x989680 ;  /* 0x009896800000895d */ /* 0x002fea0003900000 */
[----:B------:R-:W1:Y:S02]  /*10660*/  @!P0 SYNCS.PHASECHK.TRANS64 P0, [R5+URZ], R2 ;  /* 0x00000002050085a7 */ /* 0x000e64000800007f */
[----:B-1----:R-:W-:Y:S05]  /*10670*/  @!P0 BRA `(.L_x_317) ;  /* 0xfffffffc00f08947 */ /* 0x002fea000383ffff */
[----:B------:R-:W-:Y:S05]  /*10680*/  BRA `(.L_x_328) ;  /* 0xfffffffc00007947 */ /* 0x000fea000383ffff */
.L_x_318:
[----:B0-----:R0:W1:Y:S02]  /*10690*/  SYNCS.PHASECHK.TRANS64.TRYWAIT P0, [R7+URZ], R4 ;  /* 0x00000004070075a7 */ /* 0x001064000800017f */
[----:B-1----:R-:W-:Y:S05]  /*106a0*/  @!P0 NANOSLEEP.SYNCS 0x989680 ;  /* 0x009896800000895d */ /* 0x002fea0003900000 */
[----:B------:R-:W1:Y:S02]  /*106b0*/  @!P0 SYNCS.PHASECHK.TRANS64 P0, [R7+URZ], R4 ;  /* 0x00000004070085a7 */ /* 0x000e64000800007f */
[----:B-1----:R-:W-:Y:S05]  /*106c0*/  @!P0 BRA `(.L_x_318) ;  /* 0xfffffffc00f08947 */ /* 0x002fea000383ffff */
[----:B------:R-:W-:Y:S05]  /*106d0*/  BRA `(.L_x_329) ;  /* 0xfffffffc00107947 */ /* 0x000fea000383ffff */
.L_x_319:
[----:B-1----:R1:W2:Y:S02]  /*106e0*/  SYNCS.PHASECHK.TRANS64.TRYWAIT P0, [R6+URZ], R5 ;  /* 0x00000005060075a7 */ /* 0x0022a4000800017f */
[----:B--2---:R-:W-:Y:S05]  /*106f0*/  @!P0 NANOSLEEP.SYNCS 0x989680 ;  /* 0x009896800000895d */ /* 0x004fea0003900000 */
[----:B------:R-:W2:Y:S02]  /*10700*/  @!P0 SYNCS.PHASECHK.TRANS64 P0, [R6+URZ], R5 ;  /* 0x00000005060085a7 */ /* 0x000ea4000800007f */
[----:B--2---:R-:W-:Y:S05]  /*10710*/  @!P0 BRA `(.L_x_319) ;  /* 0xfffffffc00f08947 */ /* 0x004fea000383ffff */
[----:B------:R-:W-:Y:S05]  /*10720*/  BRA `(.L_x_330) ;  /* 0xfffffffc00187947 */ /* 0x000fea000383ffff */
.L_x_331:
[----:B------:R-:W-:-:S00]  /*10730*/  BRA `(.L_x_331) ;  /* 0xfffffffc00fc7947 */ /* 0x000fc0000383ffff */
[----:B------:R-:W-:-:S00]  /*10740*/  NOP ;  /* 0x0000000000007918 */ /* 0x000fc00000000000 */
        /* <DEDUP_REMOVED lines=11> */
.L_x_332:


//--------------------- .nv.shared._ZN7cutlass13device_kernelINS_4gemm6kernel13GemmUniversalIN4cute5tupleIJiiiiEEENS1_10collective13CollectiveMmaINS1_37MainloopSm90TmaGmmaWarpSpecializedFP8ILi4ENS5_IJNS4_1CILi1EEENSA_ILi2EEESB_EEENS1_35KernelTmaWarpSpecializedCooperativeEEENS5_IJNSA_ILi256EEENSA_ILi128EEENSA_ILi64EEEEEENS_12float_e4m3_tENS5_IJlSB_lEEESK_SL_NS4_8TiledMMAINS4_8MMA_AtomIJNS4_4SM904GMMA31MMA_64x128x32_F32E4M3E4M3_SS_TNILNSP_7ScaleInE1ELSR_1EEEEEENS4_6LayoutINS5_IJSC_SB_SB_EEENS5_IJSB_NSA_ILi0EEESW_EEEEENS5_IJNS4_10UnderscoreESZ_SZ_EEEEENS4_23SM90_TMA_LOAD_MULTICASTENS4_14ComposedLayoutINS4_7SwizzleILi2ELi4ELi3EEENS4_18smem_ptr_flag_bitsILi8EEENSU_INS5_IJNSA_ILi8EEESI_EEENS5_IJSI_SB_EEEEEEEvNS4_8identityENS4_13SM90_TMA_LOADES1C_vS1D_EENS_8epilogue10collective6detail29Sm90TmaWarpSpecializedAdapterINS1H_15DefaultEpilogueISK_SL_SL_NS1G_6thread17LinearCombinationISK_Li1EffLNS1L_9ScaleType4KindE0ELNS_15FloatRoundStyleE2ESK_EENS1_15EpilogueDefaultEEEEEvvEEEEvNT_6ParamsE --------------------------
	.section	.nv.shared._ZN7cutlass13device_kernelINS_4gemm6kernel13GemmUniversalIN4cute5tupleIJiiiiEEENS1_10collective13CollectiveMmaINS1_37MainloopSm90TmaGmmaWarpSpecializedFP8ILi4ENS5_IJNS4_1CILi1EEENSA_ILi2EEESB_EEENS1_35KernelTmaWarpSpecializedCooperativeEEENS5_IJNSA_ILi256EEENSA_ILi128EEENSA_ILi64EEEEEENS_12float_e4m3_tENS5_IJlSB_lEEESK_SL_NS4_8TiledMMAINS4_8MMA_AtomIJNS4_4SM904GMMA31MMA_64x128x32_F32E4M3E4M3_SS_TNILNSP_7ScaleInE1ELSR_1EEEEEENS4_6LayoutINS5_IJSC_SB_SB_EEENS5_IJSB_NSA_ILi0EEESW_EEEEENS5_IJNS4_10UnderscoreESZ_SZ_EEEEENS4_23SM90_TMA_LOAD_MULTICASTENS4_14ComposedLayoutINS4_7SwizzleILi2ELi4ELi3EEENS4_18smem_ptr_flag_bitsILi8EEENSU_INS5_IJNSA_ILi8EEESI_EEENS5_IJSI_SB_EEEEEEEvNS4_8identityENS4_13SM90_TMA_LOADES1C_vS1D_EENS_8epilogue10collective6detail29Sm90TmaWarpSpecializedAdapterINS1H_15DefaultEpilogueISK_SL_SL_NS1G_6thread17LinearCombinationISK_Li1EffLNS1L_9ScaleType4KindE0ELNS_15FloatRoundStyleE2ESK_EENS1_15EpilogueDefaultEEEEEvvEEEEvNT_6ParamsE,"aw",@nobits
	.sectionflags	@""
	.align	16
	.zero		1024


//--------------------- .nv.shared.reserved.0     --------------------------
	.section	.nv.shared.reserved.0,"aw",@nobits
	.weak		__nv_reservedSMEM_offset_0_alias
	.size		__nv_reservedSMEM_offset_0_alias, 0, 0
	.other		__nv_reservedSMEM_offset_0_alias,@"STO_CUDA_RESERVED_SHARED STV_DEFAULT"
__nv_reservedSMEM_offset_0_alias:
	.zero		0


//--------------------- .nv.global                --------------------------
	.section	.nv.global,"aw",@nobits
.nv.global:
	.type		_ZN39_INTERNAL_48bd0d6e_4_k_cu_d2c3c302_45754cute1_E,@object
	.size		_ZN39_INTERNAL_48bd0d6e_4_k_cu_d2c3c302_45754cute1_E,(_ZN39_INTERNAL_48bd0d6e_4_k_cu_d2c3c302_45754cuda3std3__45__cpo6cbeginE - _ZN39_INTERNAL_48bd0d6e_4_k_cu_d2c3c302_45754cute1_E)
_ZN39_INTERNAL_48bd0d6e_4_k_cu_d2c3c302_45754cute1_E:
	.zero		1
	.type		_ZN39_INTERNAL_48bd0d6e_4_k_cu_d2c3c302_45754cuda3std3__45__cpo6cbeginE,@object
	.size		_ZN39_INTERNAL_48bd0d6e_4_k_cu_d2c3c302_45754cuda3std3__45__cpo6cbeginE,(_ZN39_INTERNAL_48bd0d6e_4_k_cu_d2c3c302_45754cuda3std3__48in_placeE - _ZN39_INTERNAL_48bd0d6e_4_k_cu_d2c3c302_45754cuda3std3__45__cpo6cbeginE)
_ZN39_INTERNAL_48bd0d6e_4_k_cu_d2c3c302_45754cuda3std3__45__cpo6cbeginE:
	.zero		1
	.type		_ZN39_INTERNAL_48bd0d6e_4_k_cu_d2c3c302_45754cuda3std3__48in_placeE,@object
	.size		_ZN39_INTERNAL_48bd0d6e_4_k_cu_d2c3c302_45754cuda3std3__48in_placeE,(_ZN39_INTERNAL_48bd0d6e_4_k_cu_d2c3c302_45754cuda3std6ranges3__45__cpo9iter_moveE - _ZN39_INTERNAL_48bd0d6e_4_k_cu_d2c3c302_45754cuda3std3__48in_placeE)
_ZN39_INTERNAL_48bd0d6e_4_k_cu_d2c3c302_45754cuda3std3__48in_placeE:
	.zero		1
	.type		_ZN39_INTERNAL_48bd0d6e_4_k_cu_d2c3c302_45754cuda3std6ranges3__45__cpo9iter_moveE,@object
	.size		_ZN39_INTERNAL_48bd0d6e_4_k_cu_d2c3c302_45754cuda3std6ranges3__45__cpo9iter_moveE,(_ZN39_INTERNAL_48bd0d6e_4_k_cu_d2c3c302_45754cuda3std3__45__cpo5beginE - _ZN39_INTERNAL_48bd0d6e_4_k_cu_d2c3c302_45754cuda3std6ranges3__45__cpo9iter_moveE)
_ZN39_INTERNAL_48bd0d6e_4_k_cu_d2c3c302_45754cuda3std6ranges3__45__cpo9iter_moveE:
	.zero		1
	.type		_ZN39_INTERNAL_48bd0d6e_4_k_cu_d2c3c302_45754cuda3std3__45__cpo5beginE,@object
	.size		_ZN39_INTERNAL_48bd0d6e_4_k_cu_d2c3c302_45754cuda3std3__45__cpo5beginE,(_ZN39_INTERNAL_48bd0d6e_4_k_cu_d2c3c302_45754cuda3std3__441_GLOBAL__N__48bd0d6e_4_k_cu_d2c3c302_45756ignoreE - _ZN39_INTERNAL_48bd0d6e_4_k_cu_d2c3c302_45754cuda3std3__45__cpo5beginE)
_ZN39_INTERNAL_48bd0d6e_4_k_cu_d2c3c302_45754cuda3std3__45__cpo5beginE:
	.zero		1
	.type		_ZN39_INTERNAL_48bd0d6e_4_k_cu_d2c3c302_45754cuda3std3__441_GLOBAL__N__48bd0d6e_4_k_cu_d2c3c302_45756ignoreE,@object
	.size		_ZN39_INTERNAL_48bd0d6e_4_k_cu_d2c3c302_45754cuda3std3__441_GLOBAL__N__48bd0d6e_4_k_cu_d2c3c302_45756ignoreE,(_ZN39_INTERNAL_48bd0d6e_4_k_cu_d2c3c302_45754cute7productE - _ZN39_INTERNAL_48bd0d6e_4_k_cu_d2c3c302_45754cuda3std3__441_GLOBAL__N__48bd0d6e_4_k_cu_d2c3c302_45756ignoreE)
_ZN39_INTERNAL_48bd0d6e_4_k_cu_d2c3c302_45754cuda3std3__441_GLOBAL__N__48bd0d6e_4_k_cu_d2c3c302_45756ignoreE:
	.zero		1
	.type		_ZN39_INTERNAL_48bd0d6e_4_k_cu_d2c3c302_45754cute7productE,@object
	.size		_ZN39_INTERNAL_48bd0d6e_4_k_cu_d2c3c302_45754cute7productE,(_ZN39_INTERNAL_48bd0d6e_4_k_cu_d2c3c302_45754cuda3std3__45__cpo3endE - _ZN39_INTERNAL_48bd0d6e_4_k_cu_d2c3c302_45754cute7productE)
_ZN39_INTERNAL_48bd0d6e_4_k_cu_d2c3c302_45754cute7productE:
	.zero		1
	.type		_ZN39_INTERNAL_48bd0d6e_4_k_cu_d2c3c302_45754cuda3std3__45__cpo3endE,@object
	.size		_ZN39_INTERNAL_48bd0d6e_4_k_cu_d2c3c302_45754cuda3std3__45__cpo3endE,(_ZN39_INTERNAL_48bd0d6e_4_k_cu_d2c3c302_45754cuda3std3__419piecewise_constructE - _ZN39_INTERNAL_48bd0d6e_4_k_cu_d2c3c302_45754cuda3std3__45__cpo3endE)
_ZN39_INTERNAL_48bd0d6e_4_k_cu_d2c3c302_45754cuda3std3__45__cpo3endE:
	.zero		1
	.type		_ZN39_INTERNAL_48bd0d6e_4_k_cu_d2c3c302_45754cuda3std3__419piecewise_constructE,@object
	.size		_ZN39_INTERNAL_48bd0d6e_4_k_cu_d2c3c302_45754cuda3std3__419piecewise_constructE,(_ZN39_INTERNAL_48bd0d6e_4_k_cu_d2c3c302_45754cuda3std3__45__cpo4cendE - _ZN39_INTERNAL_48bd0d6e_4_k_cu_d2c3c302_45754cuda3std3__419piecewise_constructE)
_ZN39_INTERNAL_48bd0d6e_4_k_cu_d2c3c302_45754cuda3std3__419piecewise_constructE:
	.zero		1
	.type		_ZN39_INTERNAL_48bd0d6e_4_k_cu_d2c3c302_45754cuda3std3__45__cpo4cendE,@object
	.size		_ZN39_INTERNAL_48bd0d6e_4_k_cu_d2c3c302_45754cuda3std3__45__cpo4cendE,(_ZN39_INTERNAL_48bd0d6e_4_k_cu_d2c3c302_45754cuda3std6ranges3__45__cpo4swapE - _ZN39_INTERNAL_48bd0d6e_4_k_cu_d2c3c302_45754cuda3std3__45__cpo4cendE)
_ZN39_INTERNAL_48bd0d6e_4_k_cu_d2c3c302_45754cuda3std3__45__cpo4cendE:
	.zero		1
	.type		_ZN39_INTERNAL_48bd0d6e_4_k_cu_d2c3c302_45754cuda3std6ranges3__45__cpo4swapE,@object
	.size		_ZN39_INTERNAL_48bd0d6e_4_k_cu_d2c3c302_45754cuda3std6ranges3__45__cpo4swapE,(.L_7 - _ZN39_INTERNAL_48bd0d6e_4_k_cu_d2c3c302_45754cuda3std6ranges3__45__cpo4swapE)
_ZN39_INTERNAL_48bd0d6e_4_k_cu_d2c3c302_45754cuda3std6ranges3__45__cpo4swapE:
	.zero		1
.L_7:


//--------------------- .nv.constant0._ZN7cutlass13device_kernelINS_4gemm6kernel13GemmUniversalIN4cute5tupleIJiiiiEEENS1_10collective13CollectiveMmaINS1_37MainloopSm90TmaGmmaWarpSpecializedFP8ILi4ENS5_IJNS4_1CILi1EEENSA_ILi2EEESB_EEENS1_35KernelTmaWarpSpecializedCooperativeEEENS5_IJNSA_ILi256EEENSA_ILi128EEENSA_ILi64EEEEEENS_12float_e4m3_tENS5_IJlSB_lEEESK_SL_NS4_8TiledMMAINS4_8MMA_AtomIJNS4_4SM904GMMA31MMA_64x128x32_F32E4M3E4M3_SS_TNILNSP_7ScaleInE1ELSR_1EEEEEENS4_6LayoutINS5_IJSC_SB_SB_EEENS5_IJSB_NSA_ILi0EEESW_EEEEENS5_IJNS4_10UnderscoreESZ_SZ_EEEEENS4_23SM90_TMA_LOAD_MULTICASTENS4_14ComposedLayoutINS4_7SwizzleILi2ELi4ELi3EEENS4_18smem_ptr_flag_bitsILi8EEENSU_INS5_IJNSA_ILi8EEESI_EEENS5_IJSI_SB_EEEEEEEvNS4_8identityENS4_13SM90_TMA_LOADES1C_vS1D_EENS_8epilogue10collective6detail29Sm90TmaWarpSpecializedAdapterINS1H_15DefaultEpilogueISK_SL_SL_NS1G_6thread17LinearCombinationISK_Li1EffLNS1L_9ScaleType4KindE0ELNS_15FloatRoundStyleE2ESK_EENS1_15EpilogueDefaultEEEEEvvEEEEvNT_6ParamsE --------------------------
	.section	.nv.constant0._ZN7cutlass13device_kernelINS_4gemm6kernel13GemmUniversalIN4cute5tupleIJiiiiEEENS1_10collective13CollectiveMmaINS1_37MainloopSm90TmaGmmaWarpSpecializedFP8ILi4ENS5_IJNS4_1CILi1EEENSA_ILi2EEESB_EEENS1_35KernelTmaWarpSpecializedCooperativeEEENS5_IJNSA_ILi256EEENSA_ILi128EEENSA_ILi64EEEEEENS_12float_e4m3_tENS5_IJlSB_lEEESK_SL_NS4_8TiledMMAINS4_8MMA_AtomIJNS4_4SM904GMMA31MMA_64x128x32_F32E4M3E4M3_SS_TNILNSP_7ScaleInE1ELSR_1EEEEEENS4_6LayoutINS5_IJSC_SB_SB_EEENS5_IJSB_NSA_ILi0EEESW_EEEEENS5_IJNS4_10UnderscoreESZ_SZ_EEEEENS4_23SM90_TMA_LOAD_MULTICASTENS4_14ComposedLayoutINS4_7SwizzleILi2ELi4ELi3EEENS4_18smem_ptr_flag_bitsILi8EEENSU_INS5_IJNSA_ILi8EEESI_EEENS5_IJSI_SB_EEEEEEEvNS4_8identityENS4_13SM90_TMA_LOADES1C_vS1D_EENS_8epilogue10collective6detail29Sm90TmaWarpSpecializedAdapterINS1H_15DefaultEpilogueISK_SL_SL_NS1G_6thread17LinearCombinationISK_Li1EffLNS1L_9ScaleType4KindE0ELNS_15FloatRoundStyleE2ESK_EENS1_15EpilogueDefaultEEEEEvvEEEEvNT_6ParamsE,"a",@progbits
	.sectionflags	@""
	.align	4
.nv.constant0._ZN7cutlass13device_kernelINS_4gemm6kernel13GemmUniversalIN4cute5tupleIJiiiiEEENS1_10collective13CollectiveMmaINS1_37MainloopSm90TmaGmmaWarpSpecializedFP8ILi4ENS5_IJNS4_1CILi1EEENSA_ILi2EEESB_EEENS1_35KernelTmaWarpSpecializedCooperativeEEENS5_IJNSA_ILi256EEENSA_ILi128EEENSA_ILi64EEEEEENS_12float_e4m3_tENS5_IJlSB_lEEESK_SL_NS4_8TiledMMAINS4_8MMA_AtomIJNS4_4SM904GMMA31MMA_64x128x32_F32E4M3E4M3_SS_TNILNSP_7ScaleInE1ELSR_1EEEEEENS4_6LayoutINS5_IJSC_SB_SB_EEENS5_IJSB_NSA_ILi0EEESW_EEEEENS5_IJNS4_10UnderscoreESZ_SZ_EEEEENS4_23SM90_TMA_LOAD_MULTICASTENS4_14ComposedLayoutINS4_7SwizzleILi2ELi4ELi3EEENS4_18smem_ptr_flag_bitsILi8EEENSU_INS5_IJNSA_ILi8EEESI_EEENS5_IJSI_SB_EEEEEEEvNS4_8identityENS4_13SM90_TMA_LOADES1C_vS1D_EENS_8epilogue10collective6detail29Sm90TmaWarpSpecializedAdapterINS1H_15DefaultEpilogueISK_SL_SL_NS1G_6thread17LinearCombinationISK_Li1EffLNS1L_9ScaleType4KindE0ELNS_15FloatRoundStyleE2ESK_EENS1_15EpilogueDefaultEEEEEvvEEEEvNT_6ParamsE:
	.zero		1664


//--------------------- SYMBOLS --------------------------

	.type		.nv.reservedSmem.offset0,@object
	.size		.nv.reservedSmem.offset0,0x4
